//
// Generated by NVIDIA NVVM Compiler
//
// Compiler Build ID: CL-36424714
// Cuda compilation tools, release 13.0, V13.0.88
// Based on NVVM 20.0.0
//

.version 9.0
.target sm_100
.address_size 64

	// .globl	slice_gen3d

.visible .entry slice_gen3d(
	.param .u64 .ptr .align 1 slice_gen3d_param_0,
	.param .u64 .ptr .align 1 slice_gen3d_param_1,
	.param .u64 .ptr .align 1 slice_gen3d_param_2,
	.param .u64 .ptr .align 1 slice_gen3d_param_3,
	.param .f64 slice_gen3d_param_4,
	.param .u64 slice_gen3d_param_5,
	.param .u64 slice_gen3d_param_6,
	.param .u64 .ptr .align 1 slice_gen3d_param_7
)
{
	.reg .pred 	%p<21>;
	.reg .b32 	%r<44>;
	.reg .b64 	%rd<57>;
	.reg .b64 	%fd<140>;

	ld.param.u64 	%rd12, [slice_gen3d_param_5];
	ld.param.u64 	%rd13, [slice_gen3d_param_7];
	cvta.to.global.u64 	%rd1, %rd13;
	mov.u32 	%r13, %ctaid.x;
	mov.u32 	%r14, %ntid.x;
	mov.u32 	%r15, %tid.x;
	mad.lo.s32 	%r16, %r13, %r14, %r15;
	cvt.s64.s32 	%rd2, %r16;
	setp.le.s64 	%p3, %rd12, %rd2;
	@%p3 bra 	$L__BB0_19;
	ld.param.u64 	%rd55, [slice_gen3d_param_6];
	ld.param.u64 	%rd54, [slice_gen3d_param_2];
	ld.param.u64 	%rd53, [slice_gen3d_param_1];
	cvt.u32.u64 	%r17, %rd2;
	cvta.to.global.u64 	%rd14, %rd54;
	cvta.to.global.u64 	%rd15, %rd53;
	shr.u64 	%rd16, %rd55, 63;
	add.s64 	%rd17, %rd55, %rd16;
	shr.u64 	%rd18, %rd17, 1;
	cvt.u32.u64 	%r18, %rd18;
	ld.global.f64 	%fd15, [%rd15];
	ld.global.f64 	%fd16, [%rd15+8];
	ld.global.f64 	%fd17, [%rd15+16];
	ld.global.f64 	%fd18, [%rd15+24];
	mul.f64 	%fd19, %fd15, %fd16;
	mul.f64 	%fd20, %fd15, %fd17;
	mul.f64 	%fd21, %fd15, %fd18;
	mul.f64 	%fd22, %fd16, %fd17;
	mul.f64 	%fd23, %fd16, %fd18;
	mul.f64 	%fd24, %fd17, %fd17;
	mul.f64 	%fd25, %fd17, %fd18;
	mul.f64 	%fd26, %fd18, %fd18;
	add.f64 	%fd27, %fd24, %fd26;
	add.f64 	%fd28, %fd27, %fd27;
	mov.f64 	%fd29, 0d3FF0000000000000;
	sub.f64 	%fd30, %fd29, %fd28;
	add.f64 	%fd31, %fd22, %fd21;
	add.f64 	%fd32, %fd31, %fd31;
	sub.f64 	%fd33, %fd23, %fd20;
	add.f64 	%fd34, %fd33, %fd33;
	sub.f64 	%fd35, %fd22, %fd21;
	add.f64 	%fd36, %fd35, %fd35;
	fma.rn.f64 	%fd37, %fd16, %fd16, %fd26;
	add.f64 	%fd38, %fd37, %fd37;
	sub.f64 	%fd39, %fd29, %fd38;
	add.f64 	%fd40, %fd19, %fd25;
	add.f64 	%fd41, %fd40, %fd40;
	add.f64 	%fd42, %fd20, %fd23;
	add.f64 	%fd43, %fd42, %fd42;
	sub.f64 	%fd44, %fd25, %fd19;
	add.f64 	%fd45, %fd44, %fd44;
	fma.rn.f64 	%fd46, %fd16, %fd16, %fd24;
	add.f64 	%fd47, %fd46, %fd46;
	sub.f64 	%fd48, %fd29, %fd47;
	cvt.rn.f64.s32 	%fd49, %r18;
	shl.b32 	%r19, %r17, 2;
	mul.wide.s32 	%rd19, %r19, 8;
	add.s64 	%rd3, %rd14, %rd19;
	ld.global.f64 	%fd50, [%rd3];
	fma.rn.f64 	%fd51, %fd30, %fd50, 0d0000000000000000;
	ld.global.f64 	%fd52, [%rd3+8];
	fma.rn.f64 	%fd53, %fd32, %fd52, %fd51;
	ld.global.f64 	%fd54, [%rd3+16];
	fma.rn.f64 	%fd55, %fd34, %fd54, %fd53;
	add.f64 	%fd1, %fd55, %fd49;
	fma.rn.f64 	%fd56, %fd36, %fd50, 0d0000000000000000;
	fma.rn.f64 	%fd57, %fd39, %fd52, %fd56;
	fma.rn.f64 	%fd58, %fd41, %fd54, %fd57;
	add.f64 	%fd2, %fd58, %fd49;
	fma.rn.f64 	%fd59, %fd43, %fd50, 0d0000000000000000;
	fma.rn.f64 	%fd60, %fd45, %fd52, %fd59;
	fma.rn.f64 	%fd61, %fd48, %fd54, %fd60;
	add.f64 	%fd3, %fd61, %fd49;
	cvt.rmi.s32.f64 	%r20, %fd1;
	cvt.rmi.s32.f64 	%r22, %fd2;
	cvt.rmi.s32.f64 	%r2, %fd3;
	setp.lt.s32 	%p5, %r20, 0;
	cvt.s64.s32 	%rd4, %r20;
	add.s64 	%rd5, %rd55, -2;
	setp.lt.s64 	%p6, %rd5, %rd4;
	or.pred  	%p7, %p5, %p6;
	setp.lt.s32 	%p8, %r22, 0;
	or.pred  	%p9, %p7, %p8;
	mov.pred 	%p20, -1;
	@%p9 bra 	$L__BB0_3;
	cvt.u64.u32 	%rd20, %r22;
	setp.lt.s64 	%p20, %rd5, %rd20;
$L__BB0_3:
	setp.lt.s32 	%p10, %r2, 0;
	or.pred  	%p11, %p20, %p10;
	@%p11 bra 	$L__BB0_5;
	cvt.u64.u32 	%rd6, %r2;
	setp.ge.s64 	%p12, %rd5, %rd6;
	@%p12 bra 	$L__BB0_8;
$L__BB0_5:
	ld.param.f64 	%fd136, [slice_gen3d_param_4];
	setp.eq.f64 	%p19, %fd136, 0d0000000000000000;
	@%p19 bra 	$L__BB0_7;
	shl.b64 	%rd49, %rd2, 3;
	add.s64 	%rd50, %rd1, %rd49;
	mov.b64 	%rd51, -4317352126650676160;
	st.global.u64 	[%rd50], %rd51;
	bra.uni 	$L__BB0_19;
$L__BB0_7:
	shl.b64 	%rd46, %rd2, 3;
	add.s64 	%rd47, %rd1, %rd46;
	mov.b64 	%rd48, 0;
	st.global.u64 	[%rd47], %rd48;
	bra.uni 	$L__BB0_19;
$L__BB0_8:
	ld.param.u64 	%rd56, [slice_gen3d_param_6];
	ld.param.f64 	%fd134, [slice_gen3d_param_4];
	ld.param.u64 	%rd52, [slice_gen3d_param_0];
	cvta.to.global.u64 	%rd21, %rd52;
	cvt.u32.u64 	%r23, %rd4;
	cvt.rn.f64.s32 	%fd62, %r23;
	sub.f64 	%fd63, %fd1, %fd62;
	cvt.rn.f64.s32 	%fd64, %r22;
	sub.f64 	%fd65, %fd2, %fd64;
	cvt.rn.f64.u32 	%fd66, %r2;
	sub.f64 	%fd67, %fd3, %fd66;
	mov.f64 	%fd68, 0d3FF0000000000000;
	sub.f64 	%fd69, %fd68, %fd63;
	sub.f64 	%fd70, %fd68, %fd65;
	sub.f64 	%fd71, %fd68, %fd67;
	mul.f64 	%fd72, %fd69, %fd70;
	mul.f64 	%fd73, %fd72, %fd71;
	mul.lo.s64 	%rd22, %rd56, %rd56;
	cvt.s64.s32 	%rd23, %r22;
	mul.lo.s64 	%rd24, %rd56, %rd23;
	mad.lo.s64 	%rd25, %rd22, %rd4, %rd6;
	add.s64 	%rd26, %rd25, %rd24;
	shl.b64 	%rd27, %rd26, 3;
	add.s64 	%rd28, %rd21, %rd27;
	ld.global.f64 	%fd74, [%rd28];
	mul.f64 	%fd75, %fd67, %fd72;
	ld.global.f64 	%fd76, [%rd28+8];
	mul.f64 	%fd77, %fd76, %fd75;
	fma.rn.f64 	%fd78, %fd74, %fd73, %fd77;
	mul.f64 	%fd79, %fd69, %fd65;
	mul.f64 	%fd80, %fd79, %fd71;
	add.s32 	%r24, %r22, 1;
	cvt.s64.s32 	%rd29, %r24;
	mul.lo.s64 	%rd30, %rd56, %rd29;
	add.s64 	%rd31, %rd25, %rd30;
	shl.b64 	%rd32, %rd31, 3;
	add.s64 	%rd33, %rd21, %rd32;
	ld.global.f64 	%fd81, [%rd33];
	fma.rn.f64 	%fd82, %fd80, %fd81, %fd78;
	mul.f64 	%fd83, %fd79, %fd67;
	ld.global.f64 	%fd84, [%rd33+8];
	fma.rn.f64 	%fd85, %fd83, %fd84, %fd82;
	mul.f64 	%fd86, %fd63, %fd70;
	mul.f64 	%fd87, %fd86, %fd71;
	add.s32 	%r25, %r23, 1;
	cvt.s64.s32 	%rd34, %r25;
	mul.lo.s64 	%rd35, %rd22, %rd34;
	add.s64 	%rd36, %rd24, %rd6;
	add.s64 	%rd37, %rd36, %rd35;
	shl.b64 	%rd38, %rd37, 3;
	add.s64 	%rd39, %rd21, %rd38;
	ld.global.f64 	%fd88, [%rd39];
	fma.rn.f64 	%fd89, %fd87, %fd88, %fd85;
	mul.f64 	%fd90, %fd67, %fd86;
	ld.global.f64 	%fd91, [%rd39+8];
	fma.rn.f64 	%fd92, %fd90, %fd91, %fd89;
	mul.f64 	%fd93, %fd63, %fd65;
	mul.f64 	%fd94, %fd93, %fd71;
	add.s64 	%rd40, %rd30, %rd6;
	add.s64 	%rd41, %rd40, %rd35;
	shl.b64 	%rd42, %rd41, 3;
	add.s64 	%rd43, %rd21, %rd42;
	ld.global.f64 	%fd95, [%rd43];
	fma.rn.f64 	%fd96, %fd94, %fd95, %fd92;
	mul.f64 	%fd97, %fd93, %fd67;
	ld.global.f64 	%fd98, [%rd43+8];
	fma.rn.f64 	%fd99, %fd97, %fd98, %fd96;
	shl.b64 	%rd44, %rd2, 3;
	add.s64 	%rd7, %rd1, %rd44;
	st.global.f64 	[%rd7], %fd99;
	ld.global.f64 	%fd100, [%rd3+24];
	mul.f64 	%fd4, %fd100, %fd99;
	st.global.f64 	[%rd7], %fd4;
	setp.eq.f64 	%p13, %fd134, 0d0000000000000000;
	@%p13 bra 	$L__BB0_19;
	setp.geu.f64 	%p14, %fd4, 0d3BC79CA10C924223;
	@%p14 bra 	$L__BB0_11;
	mov.b64 	%rd45, -4317352126650676160;
	st.global.u64 	[%rd7], %rd45;
	bra.uni 	$L__BB0_19;
$L__BB0_11:
	ld.param.f64 	%fd135, [slice_gen3d_param_4];
	mul.f64 	%fd137, %fd135, %fd4;
	{
	.reg .b32 %temp; 
	mov.b64 	{%temp, %r40}, %fd137;
	}
	{
	.reg .b32 %temp; 
	mov.b64 	{%r41, %temp}, %fd137;
	}
	setp.gt.s32 	%p15, %r40, 1048575;
	mov.b32 	%r42, -1023;
	@%p15 bra 	$L__BB0_13;
	mul.f64 	%fd137, %fd137, 0d4350000000000000;
	{
	.reg .b32 %temp; 
	mov.b64 	{%temp, %r40}, %fd137;
	}
	{
	.reg .b32 %temp; 
	mov.b64 	{%r41, %temp}, %fd137;
	}
	mov.b32 	%r42, -1077;
$L__BB0_13:
	add.s32 	%r28, %r40, -1;
	setp.gt.u32 	%p16, %r28, 2146435070;
	@%p16 bra 	$L__BB0_17;
	shr.u32 	%r31, %r40, 20;
	add.s32 	%r43, %r42, %r31;
	and.b32  	%r32, %r40, 1048575;
	or.b32  	%r33, %r32, 1072693248;
	mov.b64 	%fd138, {%r41, %r33};
	setp.lt.u32 	%p18, %r33, 1073127583;
	@%p18 bra 	$L__BB0_16;
	{
	.reg .b32 %temp; 
	mov.b64 	{%r34, %temp}, %fd138;
	}
	{
	.reg .b32 %temp; 
	mov.b64 	{%temp, %r35}, %fd138;
	}
	add.s32 	%r36, %r35, -1048576;
	mov.b64 	%fd138, {%r34, %r36};
	add.s32 	%r43, %r43, 1;
$L__BB0_16:
	add.f64 	%fd102, %fd138, 0dBFF0000000000000;
	add.f64 	%fd103, %fd138, 0d3FF0000000000000;
	rcp.approx.ftz.f64 	%fd104, %fd103;
	neg.f64 	%fd105, %fd103;
	fma.rn.f64 	%fd106, %fd105, %fd104, 0d3FF0000000000000;
	fma.rn.f64 	%fd107, %fd106, %fd106, %fd106;
	fma.rn.f64 	%fd108, %fd107, %fd104, %fd104;
	mul.f64 	%fd109, %fd102, %fd108;
	fma.rn.f64 	%fd110, %fd102, %fd108, %fd109;
	mul.f64 	%fd111, %fd110, %fd110;
	fma.rn.f64 	%fd112, %fd111, 0d3EB1380B3AE80F1E, 0d3ED0EE258B7A8B04;
	fma.rn.f64 	%fd113, %fd112, %fd111, 0d3EF3B2669F02676F;
	fma.rn.f64 	%fd114, %fd113, %fd111, 0d3F1745CBA9AB0956;
	fma.rn.f64 	%fd115, %fd114, %fd111, 0d3F3C71C72D1B5154;
	fma.rn.f64 	%fd116, %fd115, %fd111, 0d3F624924923BE72D;
	fma.rn.f64 	%fd117, %fd116, %fd111, 0d3F8999999999A3C4;
	fma.rn.f64 	%fd118, %fd117, %fd111, 0d3FB5555555555554;
	sub.f64 	%fd119, %fd102, %fd110;
	add.f64 	%fd120, %fd119, %fd119;
	neg.f64 	%fd121, %fd110;
	fma.rn.f64 	%fd122, %fd121, %fd102, %fd120;
	mul.f64 	%fd123, %fd108, %fd122;
	mul.f64 	%fd124, %fd111, %fd118;
	fma.rn.f64 	%fd125, %fd124, %fd110, %fd123;
	xor.b32  	%r37, %r43, -2147483648;
	mov.b32 	%r38, 1127219200;
	mov.b64 	%fd126, {%r37, %r38};
	mov.b32 	%r39, -2147483648;
	mov.b64 	%fd127, {%r39, %r38};
	sub.f64 	%fd128, %fd126, %fd127;
	fma.rn.f64 	%fd129, %fd128, 0d3FE62E42FEFA39EF, %fd110;
	fma.rn.f64 	%fd130, %fd128, 0dBFE62E42FEFA39EF, %fd129;
	sub.f64 	%fd131, %fd130, %fd110;
	sub.f64 	%fd132, %fd125, %fd131;
	fma.rn.f64 	%fd133, %fd128, 0d3C7ABC9E3B39803F, %fd132;
	add.f64 	%fd139, %fd129, %fd133;
	bra.uni 	$L__BB0_18;
$L__BB0_17:
	fma.rn.f64 	%fd101, %fd137, 0d7FF0000000000000, 0d7FF0000000000000;
	{
	.reg .b32 %temp; 
	mov.b64 	{%temp, %r29}, %fd137;
	}
	and.b32  	%r30, %r29, 2147483647;
	setp.eq.s32 	%p17, %r30, 0;
	selp.f64 	%fd139, 0dFFF0000000000000, %fd101, %p17;
$L__BB0_18:
	st.global.f64 	[%rd7], %fd139;
$L__BB0_19:
	ret;

}
	// .globl	calc_prob_all
.visible .entry calc_prob_all(
	.param .u64 .ptr .align 1 calc_prob_all_param_0,
	.param .u64 calc_prob_all_param_1,
	.param .u64 .ptr .align 1 calc_prob_all_param_2,
	.param .u64 .ptr .align 1 calc_prob_all_param_3,
	.param .u64 .ptr .align 1 calc_prob_all_param_4,
	.param .u64 .ptr .align 1 calc_prob_all_param_5,
	.param .u64 .ptr .align 1 calc_prob_all_param_6,
	.param .u64 .ptr .align 1 calc_prob_all_param_7,
	.param .u64 .ptr .align 1 calc_prob_all_param_8,
	.param .u64 .ptr .align 1 calc_prob_all_param_9,
	.param .u64 .ptr .align 1 calc_prob_all_param_10,
	.param .u64 .ptr .align 1 calc_prob_all_param_11,
	.param .u64 .ptr .align 1 calc_prob_all_param_12
)
{
	.reg .pred 	%p<9>;
	.reg .b16 	%rs<4>;
	.reg .b32 	%r<20>;
	.reg .b64 	%rd<76>;
	.reg .b64 	%fd<17>;

	ld.param.u64 	%rd35, [calc_prob_all_param_0];
	ld.param.u64 	%rd36, [calc_prob_all_param_1];
	ld.param.u64 	%rd25, [calc_prob_all_param_2];
	ld.param.u64 	%rd26, [calc_prob_all_param_3];
	ld.param.u64 	%rd28, [calc_prob_all_param_5];
	ld.param.u64 	%rd29, [calc_prob_all_param_6];
	ld.param.u64 	%rd30, [calc_prob_all_param_7];
	ld.param.u64 	%rd31, [calc_prob_all_param_8];
	ld.param.u64 	%rd32, [calc_prob_all_param_9];
	ld.param.u64 	%rd37, [calc_prob_all_param_10];
	ld.param.u64 	%rd33, [calc_prob_all_param_11];
	ld.param.u64 	%rd34, [calc_prob_all_param_12];
	cvta.to.global.u64 	%rd1, %rd35;
	cvta.to.global.u64 	%rd2, %rd37;
	mov.u32 	%r11, %ntid.x;
	mov.u32 	%r12, %ctaid.x;
	mov.u32 	%r13, %tid.x;
	mad.lo.s32 	%r14, %r11, %r12, %r13;
	cvt.u64.u32 	%rd3, %r14;
	setp.le.s64 	%p1, %rd36, %rd3;
	@%p1 bra 	$L__BB1_12;
	cvta.to.global.u64 	%rd38, %rd25;
	add.s64 	%rd39, %rd38, %rd3;
	ld.global.u8 	%rs1, [%rd39];
	setp.eq.s16 	%p2, %rs1, 1;
	@%p2 bra 	$L__BB1_12;
	cvta.to.global.u64 	%rd40, %rd33;
	shl.b64 	%rd41, %rd3, 3;
	add.s64 	%rd42, %rd40, %rd41;
	ld.global.f64 	%fd13, [%rd42];
	cvta.to.global.u64 	%rd43, %rd34;
	add.s64 	%rd4, %rd43, %rd41;
	st.global.f64 	[%rd4], %fd13;
	cvta.to.global.u64 	%rd5, %rd28;
	cvta.to.global.u64 	%rd44, %rd26;
	shl.b64 	%rd45, %rd3, 2;
	add.s64 	%rd6, %rd44, %rd45;
	ld.global.u32 	%r17, [%rd6];
	setp.lt.s32 	%p3, %r17, 1;
	@%p3 bra 	$L__BB1_7;
	add.s64 	%rd7, %rd5, %rd41;
	ld.global.u64 	%rd72, [%rd7];
	cvta.to.global.u64 	%rd9, %rd30;
	mov.u64 	%rd71, %rd72;
$L__BB1_4:
	shl.b64 	%rd47, %rd71, 2;
	add.s64 	%rd48, %rd9, %rd47;
	ld.global.u32 	%r3, [%rd48];
	cvt.s64.s32 	%rd49, %r3;
	add.s64 	%rd50, %rd2, %rd49;
	ld.global.u8 	%rs2, [%rd50];
	setp.ne.s16 	%p4, %rs2, 0;
	@%p4 bra 	$L__BB1_6;
	mul.wide.s32 	%rd51, %r3, 8;
	add.s64 	%rd52, %rd1, %rd51;
	ld.global.f64 	%fd9, [%rd52];
	add.f64 	%fd13, %fd9, %fd13;
	st.global.f64 	[%rd4], %fd13;
	ld.global.u64 	%rd72, [%rd7];
	ld.global.u32 	%r17, [%rd6];
$L__BB1_6:
	add.s64 	%rd71, %rd71, 1;
	cvt.s64.s32 	%rd53, %r17;
	add.s64 	%rd54, %rd72, %rd53;
	setp.lt.s64 	%p5, %rd71, %rd54;
	@%p5 bra 	$L__BB1_4;
$L__BB1_7:
	ld.param.u64 	%rd69, [calc_prob_all_param_4];
	cvta.to.global.u64 	%rd55, %rd29;
	shl.b64 	%rd56, %rd3, 3;
	add.s64 	%rd15, %rd55, %rd56;
	cvta.to.global.u64 	%rd57, %rd69;
	shl.b64 	%rd58, %rd3, 2;
	add.s64 	%rd16, %rd57, %rd58;
	ld.global.u32 	%r19, [%rd16];
	setp.lt.s32 	%p6, %r19, 1;
	@%p6 bra 	$L__BB1_12;
	ld.global.u64 	%rd75, [%rd15];
	cvta.to.global.u64 	%rd18, %rd31;
	cvta.to.global.u64 	%rd19, %rd32;
	mov.u64 	%rd74, %rd75;
$L__BB1_9:
	shl.b64 	%rd59, %rd74, 2;
	add.s64 	%rd60, %rd18, %rd59;
	ld.global.u32 	%r8, [%rd60];
	cvt.s64.s32 	%rd61, %r8;
	add.s64 	%rd62, %rd2, %rd61;
	ld.global.u8 	%rs3, [%rd62];
	setp.ne.s16 	%p7, %rs3, 0;
	@%p7 bra 	$L__BB1_11;
	mul.wide.s32 	%rd63, %r8, 8;
	add.s64 	%rd64, %rd1, %rd63;
	ld.global.f64 	%fd10, [%rd64];
	add.s64 	%rd66, %rd19, %rd59;
	ld.global.u32 	%r15, [%rd66];
	cvt.rn.f64.s32 	%fd11, %r15;
	fma.rn.f64 	%fd13, %fd10, %fd11, %fd13;
	st.global.f64 	[%rd4], %fd13;
	ld.global.u64 	%rd75, [%rd15];
	ld.global.u32 	%r19, [%rd16];
$L__BB1_11:
	add.s64 	%rd74, %rd74, 1;
	cvt.s64.s32 	%rd67, %r19;
	add.s64 	%rd68, %rd75, %rd67;
	setp.lt.s64 	%p8, %rd74, %rd68;
	@%p8 bra 	$L__BB1_9;
$L__BB1_12:
	ret;

}


// ===== COMPILED SASS (sm_100) =====

	.target	sm_100

	.elftype	@"ET_EXEC"


//--------------------- .note.nv.tkinfo           --------------------------
	.section	.note.nv.tkinfo,"",@"SHT_NOTE"
	.sectionflags	@"SHF_NOTE_NV_TKINFO"
	.tkinfo
        /*0018*/ 	.word	0x00000002
        /*0030*/ 	.string	""
        /*0030*/ 	.string	"ptxas"
        /*0030*/ 	.string	"Cuda compilation tools, release 13.0, V13.0.88"
        /*0030*/ 	.string	"Build cuda_13.0.r13.0/compiler.36424714_0"
        /*0030*/ 	.string	"-arch sm_100 -m 64 "



//--------------------- .note.nv.cuinfo           --------------------------
	.section	.note.nv.cuinfo,"",@"SHT_NOTE"
	.sectionflags	@"SHF_NOTE_NV_CUINFO"
        /*0018*/ 	.short	0x0002
        /*001a*/ 	.short	0x0064
        /*001c*/ 	.short	0x0082
	.zero		2


//--------------------- .nv.info                  --------------------------
	.section	.nv.info,"",@"SHT_CUDA_INFO"
	.align	4


	//----- nvinfo : EIATTR_REGCOUNT
	.align		4
        /*0000*/ 	.byte	0x04, 0x2f
        /*0002*/ 	.short	(.L_1 - .L_0)
	.align		4
.L_0:
        /*0004*/ 	.word	index@(slice_gen3d)
        /*0008*/ 	.word	0x00000028


	//----- nvinfo : EIATTR_FRAME_SIZE
	.align		4
.L_1:
        /*000c*/ 	.byte	0x04, 0x11
        /*000e*/ 	.short	(.L_3 - .L_2)
	.align		4
.L_2:
        /*0010*/ 	.word	index@(slice_gen3d)
        /*0014*/ 	.word	0x00000000


	//----- nvinfo : EIATTR_REGCOUNT
	.align		4
.L_3:
        /*0018*/ 	.byte	0x04, 0x2f
        /*001a*/ 	.short	(.L_5 - .L_4)
	.align		4
.L_4:
        /*001c*/ 	.word	index@(calc_prob_all)
        /*0020*/ 	.word	0x00000018


	//----- nvinfo : EIATTR_FRAME_SIZE
	.align		4
.L_5:
        /*0024*/ 	.byte	0x04, 0x11
        /*0026*/ 	.short	(.L_7 - .L_6)
	.align		4
.L_6:
        /*0028*/ 	.word	index@(calc_prob_all)
        /*002c*/ 	.word	0x00000000


	//----- nvinfo : EIATTR_MIN_STACK_SIZE
	.align		4
.L_7:
        /*0030*/ 	.byte	0x04, 0x12
        /*0032*/ 	.short	(.L_9 - .L_8)
	.align		4
.L_8:
        /*0034*/ 	.word	index@(calc_prob_all)
        /*0038*/ 	.word	0x00000000


	//----- nvinfo : EIATTR_MIN_STACK_SIZE
	.align		4
.L_9:
        /*003c*/ 	.byte	0x04, 0x12
        /*003e*/ 	.short	(.L_11 - .L_10)
	.align		4
.L_10:
        /*0040*/ 	.word	index@(slice_gen3d)
        /*0044*/ 	.word	0x00000000
.L_11:


//--------------------- .nv.compat                --------------------------
	.section	.nv.compat,"",@"SHT_CUDA_COMPAT_INFO"
	.align	4
        /*0000*/ 	.byte	0x02, 0x09, 0x00, 0x00, 0x02, 0x02, 0x01, 0x00, 0x02, 0x05, 0x05, 0x00, 0x03, 0x07, 0x01, 0x01
        /*0010*/ 	.byte	0x02, 0x03, 0x00, 0x00, 0x02, 0x06, 0x01, 0x00, 0x04, 0x0b, 0x08, 0x00, 0x01, 0x00, 0x00, 0x00
        /*0020*/ 	.byte	0x00, 0x00, 0x00, 0x00


//--------------------- .nv.info.calc_prob_all    --------------------------
	.section	.nv.info.calc_prob_all,"",@"SHT_CUDA_INFO"
	.sectionflags	@""
	.align	4


	//----- nvinfo : EIATTR_CUDA_API_VERSION
	.align		4
        /*0000*/ 	.byte	0x04, 0x37
        /*0002*/ 	.short	(.L_13 - .L_12)
.L_12:
        /*0004*/ 	.word	0x00000082


	//----- nvinfo : EIATTR_KPARAM_INFO
	.align		4
.L_13:
        /*0008*/ 	.byte	0x04, 0x17
        /*000a*/ 	.short	(.L_15 - .L_14)
.L_14:
        /*000c*/ 	.word	0x00000000
        /*0010*/ 	.short	0x000c
        /*0012*/ 	.short	0x0060
        /*0014*/ 	.byte	0x00, 0xf5, 0x21, 0x00


	//----- nvinfo : EIATTR_KPARAM_INFO
	.align		4
.L_15:
        /*0018*/ 	.byte	0x04, 0x17
        /*001a*/ 	.short	(.L_17 - .L_16)
.L_16:
        /*001c*/ 	.word	0x00000000
        /*0020*/ 	.short	0x000b
        /*0022*/ 	.short	0x0058
        /*0024*/ 	.byte	0x00, 0xf5, 0x21, 0x00


	//----- nvinfo : EIATTR_KPARAM_INFO
	.align		4
.L_17:
        /*0028*/ 	.byte	0x04, 0x17
        /*002a*/ 	.short	(.L_19 - .L_18)
.L_18:
        /*002c*/ 	.word	0x00000000
        /*0030*/ 	.short	0x000a
        /*0032*/ 	.short	0x0050
        /*0034*/ 	.byte	0x00, 0xf5, 0x21, 0x00


	//----- nvinfo : EIATTR_KPARAM_INFO
	.align		4
.L_19:
        /*0038*/ 	.byte	0x04, 0x17
        /*003a*/ 	.short	(.L_21 - .L_20)
.L_20:
        /*003c*/ 	.word	0x00000000
        /*0040*/ 	.short	0x0009
        /*0042*/ 	.short	0x0048
        /*0044*/ 	.byte	0x00, 0xf5, 0x21, 0x00


	//----- nvinfo : EIATTR_KPARAM_INFO
	.align		4
.L_21:
        /*0048*/ 	.byte	0x04, 0x17
        /*004a*/ 	.short	(.L_23 - .L_22)
.L_22:
        /*004c*/ 	.word	0x00000000
        /*0050*/ 	.short	0x0008
        /*0052*/ 	.short	0x0040
        /*0054*/ 	.byte	0x00, 0xf5, 0x21, 0x00


	//----- nvinfo : EIATTR_KPARAM_INFO
	.align		4
.L_23:
        /*0058*/ 	.byte	0x04, 0x17
        /*005a*/ 	.short	(.L_25 - .L_24)
.L_24:
        /*005c*/ 	.word	0x00000000
        /*0060*/ 	.short	0x0007
        /*0062*/ 	.short	0x0038
        /*0064*/ 	.byte	0x00, 0xf5, 0x21, 0x00


	//----- nvinfo : EIATTR_KPARAM_INFO
	.align		4
.L_25:
        /*0068*/ 	.byte	0x04, 0x17
        /*006a*/ 	.short	(.L_27 - .L_26)
.L_26:
        /*006c*/ 	.word	0x00000000
        /*0070*/ 	.short	0x0006
        /*0072*/ 	.short	0x0030
        /*0074*/ 	.byte	0x00, 0xf5, 0x21, 0x00


	//----- nvinfo : EIATTR_KPARAM_INFO
	.align		4
.L_27:
        /*0078*/ 	.byte	0x04, 0x17
        /*007a*/ 	.short	(.L_29 - .L_28)
.L_28:
        /*007c*/ 	.word	0x00000000
        /*0080*/ 	.short	0x0005
        /*0082*/ 	.short	0x0028
        /*0084*/ 	.byte	0x00, 0xf5, 0x21, 0x00


	//----- nvinfo : EIATTR_KPARAM_INFO
	.align		4
.L_29:
        /*0088*/ 	.byte	0x04, 0x17
        /*008a*/ 	.short	(.L_31 - .L_30)
.L_30:
        /*008c*/ 	.word	0x00000000
        /*0090*/ 	.short	0x0004
        /*0092*/ 	.short	0x0020
        /*0094*/ 	.byte	0x00, 0xf5, 0x21, 0x00


	//----- nvinfo : EIATTR_KPARAM_INFO
	.align		4
.L_31:
        /*0098*/ 	.byte	0x04, 0x17
        /*009a*/ 	.short	(.L_33 - .L_32)
.L_32:
        /*009c*/ 	.word	0x00000000
        /*00a0*/ 	.short	0x0003
        /*00a2*/ 	.short	0x0018
        /*00a4*/ 	.byte	0x00, 0xf5, 0x21, 0x00


	//----- nvinfo : EIATTR_KPARAM_INFO
	.align		4
.L_33:
        /*00a8*/ 	.byte	0x04, 0x17
        /*00aa*/ 	.short	(.L_35 - .L_34)
.L_34:
        /*00ac*/ 	.word	0x00000000
        /*00b0*/ 	.short	0x0002
        /*00b2*/ 	.short	0x0010
        /*00b4*/ 	.byte	0x00, 0xf5, 0x21, 0x00


	//----- nvinfo : EIATTR_KPARAM_INFO
	.align		4
.L_35:
        /*00b8*/ 	.byte	0x04, 0x17
        /*00ba*/ 	.short	(.L_37 - .L_36)
.L_36:
        /*00bc*/ 	.word	0x00000000
        /*00c0*/ 	.short	0x0001
        /*00c2*/ 	.short	0x0008
        /*00c4*/ 	.byte	0x00, 0xf0, 0x21, 0x00


	//----- nvinfo : EIATTR_KPARAM_INFO
	.align		4
.L_37:
        /*00c8*/ 	.byte	0x04, 0x17
        /*00ca*/ 	.short	(.L_39 - .L_38)
.L_38:
        /*00cc*/ 	.word	0x00000000
        /*00d0*/ 	.short	0x0000
        /*00d2*/ 	.short	0x0000
        /*00d4*/ 	.byte	0x00, 0xf5, 0x21, 0x00


	//----- nvinfo : EIATTR_SPARSE_MMA_MASK
	.align		4
.L_39:
        /*00d8*/ 	.byte	0x03, 0x50
        /*00da*/ 	.short	0x0000


	//----- nvinfo : EIATTR_MAXREG_COUNT
	.align		4
        /*00dc*/ 	.byte	0x03, 0x1b
        /*00de*/ 	.short	0x00ff


	//----- nvinfo : EIATTR_MERCURY_ISA_VERSION
	.align		4
        /*00e0*/ 	.byte	0x03, 0x5f
        /*00e2*/ 	.short	0x0101


	//----- nvinfo : EIATTR_VRC_CTA_INIT_COUNT
	.align		4
        /*00e4*/ 	.byte	0x02, 0x4a
	.zero		1
	.zero		1


	//----- nvinfo : EIATTR_EXIT_INSTR_OFFSETS
	.align		4
        /*00e8*/ 	.byte	0x04, 0x1c
        /*00ea*/ 	.short	(.L_41 - .L_40)


	//   ....[0]....
.L_40:
        /*00ec*/ 	.word	0x00000080


	//   ....[1]....
        /*00f0*/ 	.word	0x000000f0


	//   ....[2]....
        /*00f4*/ 	.word	0x000004b0


	//   ....[3]....
        /*00f8*/ 	.word	0x00000700


	//----- nvinfo : EIATTR_CRS_STACK_SIZE
	.align		4
.L_41:
        /*00fc*/ 	.byte	0x04, 0x1e
        /*00fe*/ 	.short	(.L_43 - .L_42)
.L_42:
        /*0100*/ 	.word	0x00000000


	//----- nvinfo : EIATTR_CBANK_PARAM_SIZE
	.align		4
.L_43:
        /*0104*/ 	.byte	0x03, 0x19
        /*0106*/ 	.short	0x0068


	//----- nvinfo : EIATTR_PARAM_CBANK
	.align		4
        /*0108*/ 	.byte	0x04, 0x0a
        /*010a*/ 	.short	(.L_45 - .L_44)
	.align		4
.L_44:
        /*010c*/ 	.word	index@(.nv.constant0.calc_prob_all)
        /*0110*/ 	.short	0x0380
        /*0112*/ 	.short	0x0068


	//----- nvinfo : EIATTR_SW_WAR
	.align		4
.L_45:
        /*0114*/ 	.byte	0x04, 0x36
        /*0116*/ 	.short	(.L_47 - .L_46)
.L_46:
        /*0118*/ 	.word	0x00000008
.L_47:


//--------------------- .nv.info.slice_gen3d      --------------------------
	.section	.nv.info.slice_gen3d,"",@"SHT_CUDA_INFO"
	.sectionflags	@""
	.align	4


	//----- nvinfo : EIATTR_CUDA_API_VERSION
	.align		4
        /*0000*/ 	.byte	0x04, 0x37
        /*0002*/ 	.short	(.L_49 - .L_48)
.L_48:
        /*0004*/ 	.word	0x00000082


	//----- nvinfo : EIATTR_KPARAM_INFO
	.align		4
.L_49:
        /*0008*/ 	.byte	0x04, 0x17
        /*000a*/ 	.short	(.L_51 - .L_50)
.L_50:
        /*000c*/ 	.word	0x00000000
        /*0010*/ 	.short	0x0007
        /*0012*/ 	.short	0x0038
        /*0014*/ 	.byte	0x00, 0xf5, 0x21, 0x00


	//----- nvinfo : EIATTR_KPARAM_INFO
	.align		4
.L_51:
        /*0018*/ 	.byte	0x04, 0x17
        /*001a*/ 	.short	(.L_53 - .L_52)
.L_52:
        /*001c*/ 	.word	0x00000000
        /*0020*/ 	.short	0x0006
        /*0022*/ 	.short	0x0030
        /*0024*/ 	.byte	0x00, 0xf0, 0x21, 0x00


	//----- nvinfo : EIATTR_KPARAM_INFO
	.align		4
.L_53:
        /*0028*/ 	.byte	0x04, 0x17
        /*002a*/ 	.short	(.L_55 - .L_54)
.L_54:
        /*002c*/ 	.word	0x00000000
        /*0030*/ 	.short	0x0005
        /*0032*/ 	.short	0x0028
        /*0034*/ 	.byte	0x00, 0xf0, 0x21, 0x00


	//----- nvinfo : EIATTR_KPARAM_INFO
	.align		4
.L_55:
        /*0038*/ 	.byte	0x04, 0x17
        /*003a*/ 	.short	(.L_57 - .L_56)
.L_56:
        /*003c*/ 	.word	0x00000000
        /*0040*/ 	.short	0x0004
        /*0042*/ 	.short	0x0020
        /*0044*/ 	.byte	0x00, 0xf0, 0x21, 0x00


	//----- nvinfo : EIATTR_KPARAM_INFO
	.align		4
.L_57:
        /*0048*/ 	.byte	0x04, 0x17
        /*004a*/ 	.short	(.L_59 - .L_58)
.L_58:
        /*004c*/ 	.word	0x00000000
        /*0050*/ 	.short	0x0003
        /*0052*/ 	.short	0x0018
        /*0054*/ 	.byte	0x00, 0xf5, 0x21, 0x00


	//----- nvinfo : EIATTR_KPARAM_INFO
	.align		4
.L_59:
        /*0058*/ 	.byte	0x04, 0x17
        /*005a*/ 	.short	(.L_61 - .L_60)
.L_60:
        /*005c*/ 	.word	0x00000000
        /*0060*/ 	.short	0x0002
        /*0062*/ 	.short	0x0010
        /*0064*/ 	.byte	0x00, 0xf5, 0x21, 0x00


	//----- nvinfo : EIATTR_KPARAM_INFO
	.align		4
.L_61:
        /*0068*/ 	.byte	0x04, 0x17
        /*006a*/ 	.short	(.L_63 - .L_62)
.L_62:
        /*006c*/ 	.word	0x00000000
        /*0070*/ 	.short	0x0001
        /*0072*/ 	.short	0x0008
        /*0074*/ 	.byte	0x00, 0xf5, 0x21, 0x00


	//----- nvinfo : EIATTR_KPARAM_INFO
	.align		4
.L_63:
        /*0078*/ 	.byte	0x04, 0x17
        /*007a*/ 	.short	(.L_65 - .L_64)
.L_64:
        /*007c*/ 	.word	0x00000000
        /*0080*/ 	.short	0x0000
        /*0082*/ 	.short	0x0000
        /*0084*/ 	.byte	0x00, 0xf5, 0x21, 0x00


	//----- nvinfo : EIATTR_SPARSE_MMA_MASK
	.align		4
.L_65:
        /*0088*/ 	.byte	0x03, 0x50
        /*008a*/ 	.short	0x0000


	//----- nvinfo : EIATTR_MAXREG_COUNT
	.align		4
        /*008c*/ 	.byte	0x03, 0x1b
        /*008e*/ 	.short	0x00ff


	//----- nvinfo : EIATTR_MERCURY_ISA_VERSION
	.align		4
        /*0090*/ 	.byte	0x03, 0x5f
        /*0092*/ 	.short	0x0101


	//----- nvinfo : EIATTR_VRC_CTA_INIT_COUNT
	.align		4
        /*0094*/ 	.byte	0x02, 0x4a
	.zero		1
	.zero		1


	//----- nvinfo : EIATTR_EXIT_INSTR_OFFSETS
	.align		4
        /*0098*/ 	.byte	0x04, 0x1c
        /*009a*/ 	.short	(.L_67 - .L_66)


	//   ....[0]....
.L_66:
        /*009c*/ 	.word	0x00000090


	//   ....[1]....
        /*00a0*/ 	.word	0x00000620


	//   ....[2]....
        /*00a4*/ 	.word	0x00000670


	//   ....[3]....
        /*00a8*/ 	.word	0x00000c00


	//   ....[4]....
        /*00ac*/ 	.word	0x00000c70


	//   ....[5]....
        /*00b0*/ 	.word	0x000011e0


	//----- nvinfo : EIATTR_CRS_STACK_SIZE
	.align		4
.L_67:
        /*00b4*/ 	.byte	0x04, 0x1e
        /*00b6*/ 	.short	(.L_69 - .L_68)
.L_68:
        /*00b8*/ 	.word	0x00000000


	//----- nvinfo : EIATTR_CBANK_PARAM_SIZE
	.align		4
.L_69:
        /*00bc*/ 	.byte	0x03, 0x19
        /*00be*/ 	.short	0x0040


	//----- nvinfo : EIATTR_PARAM_CBANK
	.align		4
        /*00c0*/ 	.byte	0x04, 0x0a
        /*00c2*/ 	.short	(.L_71 - .L_70)
	.align		4
.L_70:
        /*00c4*/ 	.word	index@(.nv.constant0.slice_gen3d)
        /*00c8*/ 	.short	0x0380
        /*00ca*/ 	.short	0x0040


	//----- nvinfo : EIATTR_SW_WAR
	.align		4
.L_71:
        /*00cc*/ 	.byte	0x04, 0x36
        /*00ce*/ 	.short	(.L_73 - .L_72)
.L_72:
        /*00d0*/ 	.word	0x00000008
.L_73:


//--------------------- .nv.callgraph             --------------------------
	.section	.nv.callgraph,"",@"SHT_CUDA_CALLGRAPH"
	.align	4
	.sectionentsize	8
	.align		4
        /*0000*/ 	.word	0x00000000
	.align		4
        /*0004*/ 	.word	0xffffffff
	.align		4
        /*0008*/ 	.word	0x00000000
	.align		4
        /*000c*/ 	.word	0xfffffffe
	.align		4
        /*0010*/ 	.word	0x00000000
	.align		4
        /*0014*/ 	.word	0xfffffffd
	.align		4
        /*0018*/ 	.word	0x00000000
	.align		4
        /*001c*/ 	.word	0xfffffffc


//--------------------- .text.calc_prob_all       --------------------------
	.section	.text.calc_prob_all,"ax",@progbits
	.align	128
        .global         calc_prob_all
        .type           calc_prob_all,@function
        .size           calc_prob_all,(.L_x_17 - calc_prob_all)
        .other          calc_prob_all,@"STO_CUDA_ENTRY STV_DEFAULT"
calc_prob_all:
.text.calc_prob_all:
[----:B------:R-:W-:Y:S01]  /*0000*/  LDC R1, c[0x0][0x37c] ;  /* 0x0000df00ff017b82 */ /* 0x000fe20000000800 */
[----:B------:R-:W0:Y:S01]  /*0010*/  S2R R0, SR_CTAID.X ;  /* 0x0000000000007919 */ /* 0x000e220000002500 */
[----:B------:R-:W0:Y:S01]  /*0020*/  LDCU UR4, c[0x0][0x360] ;  /* 0x00006c00ff0477ac */ /* 0x000e220008000800 */
[----:B------:R-:W0:Y:S01]  /*0030*/  S2R R3, SR_TID.X ;  /* 0x0000000000037919 */ /* 0x000e220000002100 */
[----:B------:R-:W1:Y:S01]  /*0040*/  LDCU.64 UR6, c[0x0][0x388] ;  /* 0x00007100ff0677ac */ /* 0x000e620008000a00 */
[----:B0-----:R-:W-:-:S05]  /*0050*/  IMAD R0, R0, UR4, R3 ;  /* 0x0000000400007c24 */ /* 0x001fca000f8e0203 */
[----:B-1----:R-:W-:-:S04]  /*0060*/  ISETP.GE.U32.AND P0, PT, R0, UR6, PT ;  /* 0x0000000600007c0c */ /* 0x002fc8000bf06070 */
[----:B------:R-:W-:-:S13]  /*0070*/  ISETP.GE.AND.EX P0, PT, RZ, UR7, PT, P0 ;  /* 0x00000007ff007c0c */ /* 0x000fda000bf06300 */
[----:B------:R-:W-:Y:S05]  /*0080*/  @P0 EXIT ;  /* 0x000000000000094d */ /* 0x000fea0003800000 */
[----:B------:R-:W0:Y:S01]  /*0090*/  LDCU.64 UR6, c[0x0][0x390] ;  /* 0x00007200ff0677ac */ /* 0x000e220008000a00 */
[----:B------:R-:W1:Y:S01]  /*00a0*/  LDCU.64 UR4, c[0x0][0x358] ;  /* 0x00006b00ff0477ac */ /* 0x000e620008000a00 */
[----:B0-----:R-:W-:-:S05]  /*00b0*/  IADD3 R2, P0, PT, R0, UR6, RZ ;  /* 0x0000000600027c10 */ /* 0x001fca000ff1e0ff */
[----:B------:R-:W-:-:S05]  /*00c0*/  IMAD.X R3, RZ, RZ, UR7, P0 ;  /* 0x00000007ff037e24 */ /* 0x000fca00080e06ff */
[----:B-1----:R-:W2:Y:S02]  /*00d0*/  LDG.E.U8 R2, desc[UR4][R2.64] ;  /* 0x0000000402027981 */ /* 0x002ea4000c1e1100 */
[----:B--2---:R-:W-:-:S13]  /*00e0*/  ISETP.NE.AND P0, PT, R2, 0x1, PT ;  /* 0x000000010200780c */ /* 0x004fda0003f05270 */
[----:B------:R-:W-:Y:S05]  /*00f0*/  @!P0 EXIT ;  /* 0x000000000000894d */ /* 0x000fea0003800000 */
[----:B------:R-:W0:Y:S01]  /*0100*/  LDCU.64 UR6, c[0x0][0x3d8] ;  /* 0x00007b00ff0677ac */ /* 0x000e220008000a00 */
[----:B------:R-:W-:Y:S01]  /*0110*/  IMAD.SHL.U32 R8, R0, 0x8, RZ ;  /* 0x0000000800087824 */ /* 0x000fe200078e00ff */
[----:B------:R-:W-:Y:S01]  /*0120*/  SHF.R.U32.HI R9, RZ, 0x1d, R0 ;  /* 0x0000001dff097819 */ /* 0x000fe20000011600 */
[----:B------:R-:W1:Y:S01]  /*0130*/  LDCU.64 UR8, c[0x0][0x398] ;  /* 0x00007300ff0877ac */ /* 0x000e620008000a00 */
[----:B------:R-:W2:Y:S02]  /*0140*/  LDCU.64 UR10, c[0x0][0x3d0] ;  /* 0x00007a00ff0a77ac */ /* 0x000ea40008000a00 */
[----:B0-----:R-:W-:-:S04]  /*0150*/  IADD3 R4, P0, PT, R8, UR6, RZ ;  /* 0x0000000608047c10 */ /* 0x001fc8000ff1e0ff */
[----:B------:R-:W-:Y:S01]  /*0160*/  IADD3.X R5, PT, PT, R9, UR7, RZ, P0, !PT ;  /* 0x0000000709057c10 */ /* 0x000fe200087fe4ff */
[----:B------:R-:W0:Y:S05]  /*0170*/  LDCU.64 UR6, c[0x0][0x3e0] ;  /* 0x00007c00ff0677ac */ /* 0x000e2a0008000a00 */
[----:B------:R-:W3:Y:S01]  /*0180*/  LDG.E.64 R4, desc[UR4][R4.64] ;  /* 0x0000000404047981 */ /* 0x000ee2000c1e1b00 */
[----:B-1----:R-:W-:-:S04]  /*0190*/  LEA R6, P1, R0, UR8, 0x2 ;  /* 0x0000000800067c11 */ /* 0x002fc8000f8210ff */
[----:B------:R-:W-:Y:S01]  /*01a0*/  LEA.HI.X R7, R0, UR9, RZ, 0x2, P1 ;  /* 0x0000000900077c11 */ /* 0x000fe200088f14ff */
[----:B------:R-:W1:Y:S01]  /*01b0*/  LDCU.64 UR8, c[0x0][0x3b8] ;  /* 0x00007700ff0877ac */ /* 0x000e620008000a00 */
[----:B0-----:R-:W-:-:S04]  /*01c0*/  IADD3 R2, P0, PT, R8, UR6, RZ ;  /* 0x0000000608027c10 */ /* 0x001fc8000ff1e0ff */
[----:B------:R-:W-:-:S05]  /*01d0*/  IADD3.X R3, PT, PT, R9, UR7, RZ, P0, !PT ;  /* 0x0000000709037c10 */ /* 0x000fca00087fe4ff */
[----:B---3--:R0:W-:Y:S04]  /*01e0*/  STG.E.64 desc[UR4][R2.64], R4 ;  /* 0x0000000402007986 */ /* 0x0081e8000c101b04 */
[----:B------:R-:W3:Y:S01]  /*01f0*/  LDG.E R14, desc[UR4][R6.64] ;  /* 0x00000004060e7981 */ /* 0x000ee2000c1e1900 */
[----:B------:R-:W-:Y:S01]  /*0200*/  BSSY.RECONVERGENT B0, `(.L_x_0) ;  /* 0x0000022000007945 */ /* 0x000fe20003800200 */
[----:B---3--:R-:W-:-:S13]  /*0210*/  ISETP.GE.AND P0, PT, R14, 0x1, PT ;  /* 0x000000010e00780c */ /* 0x008fda0003f06270 */
[----:B012---:R-:W-:Y:S05]  /*0220*/  @!P0 BRA `(.L_x_1) ;  /* 0x00000000007c8947 */ /* 0x007fea0003800000 */
[----:B------:R-:W0:Y:S01]  /*0230*/  LDCU.64 UR6, c[0x0][0x3a8] ;  /* 0x00007500ff0677ac */ /* 0x000e220008000a00 */
[----:B------:R-:W1:Y:S01]  /*0240*/  LDC.64 R10, c[0x0][0x380] ;  /* 0x0000e000ff0a7b82 */ /* 0x000e620000000a00 */
[----:B0-----:R-:W-:-:S04]  /*0250*/  IADD3 R8, P0, PT, R8, UR6, RZ ;  /* 0x0000000608087c10 */ /* 0x001fc8000ff1e0ff */
[----:B------:R-:W-:-:S05]  /*0260*/  IADD3.X R9, PT, PT, R9, UR7, RZ, P0, !PT ;  /* 0x0000000709097c10 */ /* 0x000fca00087fe4ff */
[----:B------:R-:W2:Y:S01]  /*0270*/  LDG.E.64 R12, desc[UR4][R8.64] ;  /* 0x00000004080c7981 */ /* 0x000ea2000c1e1b00 */
[----:B------:R-:W-:Y:S02]  /*0280*/  IMAD.MOV.U32 R19, RZ, RZ, R14 ;  /* 0x000000ffff137224 */ /* 0x000fe400078e000e */
[----:B--2---:R-:W-:Y:S02]  /*0290*/  IMAD.MOV.U32 R21, RZ, RZ, R12 ;  /* 0x000000ffff157224 */ /* 0x004fe400078e000c */
[----:B-1----:R-:W-:-:S07]  /*02a0*/  IMAD.MOV.U32 R18, RZ, RZ, R13 ;  /* 0x000000ffff127224 */ /* 0x002fce00078e000d */
.L_x_4:
[----:B------:R-:W-:-:S04]  /*02b0*/  LEA R14, P0, R21, UR8, 0x2 ;  /* 0x00000008150e7c11 */ /* 0x000fc8000f8010ff */
[----:B------:R-:W-:-:S06]  /*02c0*/  LEA.HI.X R15, R21, UR9, R18, 0x2, P0 ;  /* 0x00000009150f7c11 */ /* 0x000fcc00080f1412 */
[----:B------:R-:W2:Y:S02]  /*02d0*/  LDG.E R15, desc[UR4][R14.64] ;  /* 0x000000040e0f7981 */ /* 0x000ea4000c1e1900 */
[----:B--2---:R-:W-:-:S04]  /*02e0*/  IADD3 R16, P0, PT, R15, UR10, RZ ;  /* 0x0000000a0f107c10 */ /* 0x004fc8000ff1e0ff */
[----:B------:R-:W-:-:S05]  /*02f0*/  LEA.HI.X.SX32 R17, R15, UR11, 0x1, P0 ;  /* 0x0000000b0f117c11 */ /* 0x000fca00080f0eff */
[----:B------:R-:W2:Y:S01]  /*0300*/  LDG.E.U8 R16, desc[UR4][R16.64] ;  /* 0x0000000410107981 */ /* 0x000ea2000c1e1100 */
[----:B------:R-:W-:Y:S01]  /*0310*/  BSSY.RECONVERGENT B1, `(.L_x_2) ;  /* 0x000000a000017945 */ /* 0x000fe20003800200 */
[----:B------:R-:W-:Y:S02]  /*0320*/  IADD3 R21, P0, PT, R21, 0x1, RZ ;  /* 0x0000000115157810 */ /* 0x000fe40007f1e0ff */
[----:B--2---:R-:W-:-:S13]  /*0330*/  ISETP.NE.AND P1, PT, R16, RZ, PT ;  /* 0x000000ff1000720c */ /* 0x004fda0003f25270 */
[----:B0-----:R-:W-:Y:S05]  /*0340*/  @P1 BRA `(.L_x_3) ;  /* 0x0000000000181947 */ /* 0x001fea0003800000 */
[----:B------:R-:W-:-:S06]  /*0350*/  IMAD.WIDE R14, R15, 0x8, R10 ;  /* 0x000000080f0e7825 */ /* 0x000fcc00078e020a */
[----:B------:R-:W2:Y:S02]  /*0360*/  LDG.E.64 R14, desc[UR4][R14.64] ;  /* 0x000000040e0e7981 */ /* 0x000ea4000c1e1b00 */
[----:B--2---:R-:W-:-:S07]  /*0370*/  DADD R4, R4, R14 ;  /* 0x0000000004047229 */ /* 0x004fce000000000e */
[----:B------:R0:W-:Y:S04]  /*0380*/  STG.E.64 desc[UR4][R2.64], R4 ;  /* 0x0000000402007986 */ /* 0x0001e8000c101b04 */
[----:B------:R0:W5:Y:S04]  /*0390*/  LDG.E R19, desc[UR4][R6.64] ;  /* 0x0000000406137981 */ /* 0x000168000c1e1900 */
[----:B------:R0:W5:Y:S02]  /*03a0*/  LDG.E.64 R12, desc[UR4][R8.64] ;  /* 0x00000004080c7981 */ /* 0x000164000c1e1b00 */
.L_x_3:
[----:B------:R-:W-:Y:S05]  /*03b0*/  BSYNC.RECONVERGENT B1 ;  /* 0x0000000000017941 */ /* 0x000fea0003800200 */
.L_x_2:
[----:B-----5:R-:W-:Y:S01]  /*03c0*/  IADD3 R14, P1, PT, R19, R12, RZ ;  /* 0x0000000c130e7210 */ /* 0x020fe20007f3e0ff */
[----:B------:R-:W-:-:S03]  /*03d0*/  IMAD.X R18, RZ, RZ, R18, P0 ;  /* 0x000000ffff127224 */ /* 0x000fc600000e0612 */
[----:B------:R-:W-:Y:S02]  /*03e0*/  ISETP.GE.U32.AND P0, PT, R21, R14, PT ;  /* 0x0000000e1500720c */ /* 0x000fe40003f06070 */
[----:B------:R-:W-:-:S04]  /*03f0*/  LEA.HI.X.SX32 R14, R19, R13, 0x1, P1 ;  /* 0x0000000d130e7211 */ /* 0x000fc800008f0eff */
[----:B------:R-:W-:-:S13]  /*0400*/  ISETP.GE.AND.EX P0, PT, R18, R14, PT, P0 ;  /* 0x0000000e1200720c */ /* 0x000fda0003f06300 */
[----:B------:R-:W-:Y:S05]  /*0410*/  @!P0 BRA `(.L_x_4) ;  /* 0xfffffffc00a48947 */ /* 0x000fea000383ffff */
.L_x_1:
[----:B------:R-:W-:Y:S05]  /*0420*/  BSYNC.RECONVERGENT B0 ;  /* 0x0000000000007941 */ /* 0x000fea0003800200 */
.L_x_0:
[----:B------:R-:W0:Y:S02]  /*0430*/  LDCU.64 UR6, c[0x0][0x3a0] ;  /* 0x00007400ff0677ac */ /* 0x000e240008000a00 */
[----:B0-----:R-:W-:-:S04]  /*0440*/  LEA R6, P0, R0, UR6, 0x2 ;  /* 0x0000000600067c11 */ /* 0x001fc8000f8010ff */
[C---:B------:R-:W-:Y:S01]  /*0450*/  LEA.HI.X R7, R0.reuse, UR7, RZ, 0x2, P0 ;  /* 0x0000000700077c11 */ /* 0x040fe200080f14ff */
[----:B------:R-:W0:Y:S04]  /*0460*/  LDCU.64 UR6, c[0x0][0x3b0] ;  /* 0x00007600ff0677ac */ /* 0x000e280008000a00 */
[----:B------:R-:W2:Y:S01]  /*0470*/  LDG.E R12, desc[UR4][R6.64] ;  /* 0x00000004060c7981 */ /* 0x000ea2000c1e1900 */
[----:B0-----:R-:W-:-:S04]  /*0480*/  LEA R8, P0, R0, UR6, 0x3 ;  /* 0x0000000600087c11 */ /* 0x001fc8000f8018ff */
[----:B------:R-:W-:Y:S02]  /*0490*/  LEA.HI.X R9, R0, UR7, RZ, 0x3, P0 ;  /* 0x0000000700097c11 */ /* 0x000fe400080f1cff */
[----:B--2---:R-:W-:-:S13]  /*04a0*/  ISETP.GE.AND P0, PT, R12, 0x1, PT ;  /* 0x000000010c00780c */ /* 0x004fda0003f06270 */
[----:B------:R-:W-:Y:S05]  /*04b0*/  @!P0 EXIT ;  /* 0x000000000000894d */ /* 0x000fea0003800000 */
[----:B------:R-:W2:Y:S01]  /*04c0*/  LDG.E.64 R14, desc[UR4][R8.64] ;  /* 0x00000004080e7981 */ /* 0x000ea2000c1e1b00 */
[----:B------:R-:W0:Y:S01]  /*04d0*/  LDC.64 R10, c[0x0][0x380] ;  /* 0x0000e000ff0a7b82 */ /* 0x000e220000000a00 */
[----:B------:R-:W1:Y:S01]  /*04e0*/  LDCU.64 UR10, c[0x0][0x3d0] ;  /* 0x00007a00ff0a77ac */ /* 0x000e620008000a00 */
[----:B------:R-:W3:Y:S01]  /*04f0*/  LDCU.64 UR6, c[0x0][0x3c0] ;  /* 0x00007800ff0677ac */ /* 0x000ee20008000a00 */
[----:B------:R-:W4:Y:S01]  /*0500*/  LDCU.64 UR8, c[0x0][0x3c8] ;  /* 0x00007900ff0877ac */ /* 0x000f220008000a00 */
[----:B--2---:R-:W-:Y:S02]  /*0510*/  IMAD.MOV.U32 R0, RZ, RZ, R14 ;  /* 0x000000ffff007224 */ /* 0x004fe400078e000e */
[----:B01-34-:R-:W-:-:S07]  /*0520*/  IMAD.MOV.U32 R13, RZ, RZ, R15 ;  /* 0x000000ffff0d7224 */ /* 0x01bfce00078e000f */
.L_x_7:
[C---:B------:R-:W-:Y:S01]  /*0530*/  IMAD.SHL.U32 R20, R0.reuse, 0x4, RZ ;  /* 0x0000000400147824 */ /* 0x040fe200078e00ff */
[----:B------:R-:W-:-:S04]  /*0540*/  SHF.L.U64.HI R21, R0, 0x2, R13 ;  /* 0x0000000200157819 */ /* 0x000fc8000001020d */
[----:B------:R-:W-:-:S04]  /*0550*/  IADD3 R16, P0, PT, R20, UR6, RZ ;  /* 0x0000000614107c10 */ /* 0x000fc8000ff1e0ff */
[----:B------:R-:W-:-:S06]  /*0560*/  IADD3.X R17, PT, PT, R21, UR7, RZ, P0, !PT ;  /* 0x0000000715117c10 */ /* 0x000fcc00087fe4ff */
        /* <DEDUP_REMOVED lines=8> */
[----:B------:R-:W-:-:S04]  /*05f0*/  IADD3 R18, P1, PT, R20, UR8, RZ ;  /* 0x0000000814127c10 */ /* 0x000fc8000ff3e0ff */
[----:B------:R-:W-:-:S05]  /*0600*/  IADD3.X R19, PT, PT, R21, UR9, RZ, P1, !PT ;  /* 0x0000000915137c10 */ /* 0x000fca0008ffe4ff */
[----:B------:R-:W2:Y:S01]  /*0610*/  LDG.E R18, desc[UR4][R18.64] ;  /* 0x0000000412127981 */ /* 0x000ea2000c1e1900 */
[----:B------:R-:W-:-:S06]  /*0620*/  IMAD.WIDE R16, R17, 0x8, R10 ;  /* 0x0000000811107825 */ /* 0x000fcc00078e020a */
[----:B------:R-:W3:Y:S01]  /*0630*/  LDG.E.64 R16, desc[UR4][R16.64] ;  /* 0x0000000410107981 */ /* 0x000ee2000c1e1b00 */
[----:B--2---:R-:W3:Y:S02]  /*0640*/  I2F.F64 R14, R18 ;  /* 0x00000012000e7312 */ /* 0x004ee40000201c00 */
[----:B---3--:R-:W-:-:S07]  /*0650*/  DFMA R4, R16, R14, R4 ;  /* 0x0000000e1004722b */ /* 0x008fce0000000004 */
[----:B------:R0:W-:Y:S04]  /*0660*/  STG.E.64 desc[UR4][R2.64], R4 ;  /* 0x0000000402007986 */ /* 0x0001e8000c101b04 */
[----:B------:R0:W5:Y:S04]  /*0670*/  LDG.E R12, desc[UR4][R6.64] ;  /* 0x00000004060c7981 */ /* 0x000168000c1e1900 */
[----:B------:R0:W5:Y:S02]  /*0680*/  LDG.E.64 R14, desc[UR4][R8.64] ;  /* 0x00000004080e7981 */ /* 0x000164000c1e1b00 */
.L_x_6:
[----:B------:R-:W-:Y:S05]  /*0690*/  BSYNC.RECONVERGENT B0 ;  /* 0x0000000000007941 */ /* 0x000fea0003800200 */
.L_x_5:
[----:B-----5:R-:W-:Y:S01]  /*06a0*/  IADD3 R17, P1, PT, R12, R14, RZ ;  /* 0x0000000e0c117210 */ /* 0x020fe20007f3e0ff */
[----:B------:R-:W-:-:S03]  /*06b0*/  IMAD.X R13, RZ, RZ, R13, P0 ;  /* 0x000000ffff0d7224 */ /* 0x000fc600000e060d */
[----:B------:R-:W-:Y:S02]  /*06c0*/  ISETP.GE.U32.AND P0, PT, R0, R17, PT ;  /* 0x000000110000720c */ /* 0x000fe40003f06070 */
[----:B------:R-:W-:-:S04]  /*06d0*/  LEA.HI.X.SX32 R16, R12, R15, 0x1, P1 ;  /* 0x0000000f0c107211 */ /* 0x000fc800008f0eff */
[----:B------:R-:W-:-:S13]  /*06e0*/  ISETP.GE.AND.EX P0, PT, R13, R16, PT, P0 ;  /* 0x000000100d00720c */ /* 0x000fda0003f06300 */
[----:B------:R-:W-:Y:S05]  /*06f0*/  @!P0 BRA `(.L_x_7) ;  /* 0xfffffffc008c8947 */ /* 0x000fea000383ffff */
[----:B------:R-:W-:Y:S05]  /*0700*/  EXIT ;  /* 0x000000000000794d */ /* 0x000fea0003800000 */
.L_x_8:
[----:B------:R-:W-:-:S00]  /*0710*/  BRA `(.L_x_8) ;  /* 0xfffffffc00fc7947 */ /* 0x000fc0000383ffff */
[----:B------:R-:W-:-:S00]  /*0720*/  NOP ;  /* 0x0000000000007918 */ /* 0x000fc00000000000 */
        /* <DEDUP_REMOVED lines=13> */
.L_x_17:


//--------------------- .text.slice_gen3d         --------------------------
	.section	.text.slice_gen3d,"ax",@progbits
	.align	128
        .global         slice_gen3d
        .type           slice_gen3d,@function
        .size           slice_gen3d,(.L_x_18 - slice_gen3d)
        .other          slice_gen3d,@"STO_CUDA_ENTRY STV_DEFAULT"
slice_gen3d:
.text.slice_gen3d:
[----:B------:R-:W-:Y:S01]  /*0000*/  LDC R1, c[0x0][0x37c] ;  /* 0x0000df00ff017b82 */ /* 0x000fe20000000800 */
[----:B------:R-:W0:Y:S07]  /*0010*/  S2R R3, SR_TID.X ;  /* 0x0000000000037919 */ /* 0x000e2e0000002100 */
[----:B------:R-:W0:Y:S01]  /*0020*/  S2UR UR4, SR_CTAID.X ;  /* 0x00000000000479c3 */ /* 0x000e220000002500 */
[----:B------:R-:W1:Y:S07]  /*0030*/  LDCU.64 UR6, c[0x0][0x3a8] ;  /* 0x00007500ff0677ac */ /* 0x000e6e0008000a00 */
[----:B------:R-:W0:Y:S02]  /*0040*/  LDC R30, c[0x0][0x360] ;  /* 0x0000d800ff1e7b82 */ /* 0x000e240000000800 */
[----:B0-----:R-:W-:-:S05]  /*0050*/  IMAD R30, R30, UR4, R3 ;  /* 0x000000041e1e7c24 */ /* 0x001fca000f8e0203 */
[----:B-1----:R-:W-:Y:S02]  /*0060*/  ISETP.GE.U32.AND P0, PT, R30, UR6, PT ;  /* 0x000000061e007c0c */ /* 0x002fe4000bf06070 */
[----:B------:R-:W-:-:S04]  /*0070*/  SHF.R.S32.HI R5, RZ, 0x1f, R30 ;  /* 0x0000001fff057819 */ /* 0x000fc8000001141e */
[----:B------:R-:W-:-:S13]  /*0080*/  ISETP.GE.AND.EX P0, PT, R5, UR7, PT, P0 ;  /* 0x0000000705007c0c */ /* 0x000fda000bf06300 */
[----:B------:R-:W-:Y:S05]  /*0090*/  @P0 EXIT ;  /* 0x000000000000094d */ /* 0x000fea0003800000 */
[----:B------:R-:W0:Y:S01]  /*00a0*/  LDC.64 R22, c[0x0][0x388] ;  /* 0x0000e200ff167b82 */ /* 0x000e220000000a00 */
[----:B------:R-:W0:Y:S07]  /*00b0*/  LDCU.64 UR6, c[0x0][0x358] ;  /* 0x00006b00ff0677ac */ /* 0x000e2e0008000a00 */
[----:B------:R-:W1:Y:S01]  /*00c0*/  LDC.64 R6, c[0x0][0x390] ;  /* 0x0000e400ff067b82 */ /* 0x000e620000000a00 */
[----:B------:R-:W-:Y:S01]  /*00d0*/  IMAD.SHL.U32 R3, R30, 0x4, RZ ;  /* 0x000000041e037824 */ /* 0x000fe200078e00ff */
[----:B------:R-:W2:Y:S01]  /*00e0*/  LDCU.64 UR12, c[0x0][0x3b0] ;  /* 0x00007600ff0c77ac */ /* 0x000ea20008000a00 */
[----:B0-----:R-:W3:Y:S04]  /*00f0*/  LDG.E.64 R14, desc[UR6][R22.64+0x10] ;  /* 0x00001006160e7981 */ /* 0x001ee8000c1e1b00 */
[----:B------:R-:W4:Y:S04]  /*0100*/  LDG.E.64 R12, desc[UR6][R22.64+0x18] ;  /* 0x00001806160c7981 */ /* 0x000f28000c1e1b00 */
[----:B------:R-:W5:Y:S04]  /*0110*/  LDG.E.64 R20, desc[UR6][R22.64] ;  /* 0x0000000616147981 */ /* 0x000f68000c1e1b00 */
[----:B------:R-:W5:Y:S01]  /*0120*/  LDG.E.64 R18, desc[UR6][R22.64+0x8] ;  /* 0x0000080616127981 */ /* 0x000f62000c1e1b00 */
[----:B-1----:R-:W-:-:S05]  /*0130*/  IMAD.WIDE R6, R3, 0x8, R6 ;  /* 0x0000000803067825 */ /* 0x002fca00078e0206 */
[----:B------:R-:W5:Y:S04]  /*0140*/  LDG.E.64 R8, desc[UR6][R6.64] ;  /* 0x0000000606087981 */ /* 0x000f68000c1e1b00 */
[----:B------:R-:W5:Y:S04]  /*0150*/  LDG.E.64 R10, desc[UR6][R6.64+0x8] ;  /* 0x00000806060a7981 */ /* 0x000f68000c1e1b00 */
[----:B------:R-:W5:Y:S01]  /*0160*/  LDG.E.64 R2, desc[UR6][R6.64+0x10] ;  /* 0x0000100606027981 */ /* 0x000f62000c1e1b00 */
[----:B--2---:R-:W-:Y:S01]  /*0170*/  ULEA.HI UR4, UP0, UR13, UR12, URZ, 0x1 ;  /* 0x0000000c0d047291 */ /* 0x004fe2000f8108ff */
[----:B------:R-:W-:Y:S01]  /*0180*/  PLOP3.LUT P0, PT, PT, PT, PT, 0x80, 0x8 ;  /* 0x000000000008781c */ /* 0x000fe20003f0f070 */
[----:B------:R-:W-:Y:S02]  /*0190*/  BSSY.RECONVERGENT B0, `(.L_x_9) ;  /* 0x000003f000007945 */ /* 0x000fe40003800200 */
[----:B------:R-:W-:-:S04]  /*01a0*/  UIADD3.X UR5, UPT, UPT, URZ, UR13, URZ, UP0, !UPT ;  /* 0x0000000dff057290 */ /* 0x000fc800087fe4ff */
[----:B------:R-:W-:Y:S02]  /*01b0*/  USHF.R.U64 UR4, UR4, 0x1, UR5 ;  /* 0x0000000104047899 */ /* 0x000fe40008001205 */
[----:B------:R-:W-:-:S04]  /*01c0*/  UIADD3 UR5, UP0, UPT, UR12, -0x2, URZ ;  /* 0xfffffffe0c057890 */ /* 0x000fc8000ff1e0ff */
[----:B------:R-:W-:Y:S01]  /*01d0*/  UIADD3.X UR8, UPT, UPT, UR13, -0x1, URZ, UP0, !UPT ;  /* 0xffffffff0d087890 */ /* 0x000fe200087fe4ff */
[----:B---3--:R-:W-:Y:S02]  /*01e0*/  DMUL R16, R14, R14 ;  /* 0x0000000e0e107228 */ /* 0x008fe40000000000 */
[-C--:B----4-:R-:W-:Y:S02]  /*01f0*/  DMUL R26, R12, R12.reuse ;  /* 0x0000000c0c1a7228 */ /* 0x090fe40000000000 */
[C---:B-----5:R-:W-:Y:S02]  /*0200*/  DMUL R24, R20.reuse, R12 ;  /* 0x0000000c14187228 */ /* 0x060fe40000000000 */
[----:B------:R-:W-:-:S04]  /*0210*/  DMUL R34, R20, R14 ;  /* 0x0000000e14227228 */ /* 0x000fc80000000000 */
[--C-:B------:R-:W-:Y:S02]  /*0220*/  DADD R28, R16, R26.reuse ;  /* 0x00000000101c7229 */ /* 0x100fe4000000001a */
[C---:B------:R-:W-:Y:S02]  /*0230*/  DFMA R26, R18.reuse, R18, R26 ;  /* 0x00000012121a722b */ /* 0x040fe4000000001a */
[CCC-:B------:R-:W-:Y:S02]  /*0240*/  DFMA R32, R18.reuse, R14.reuse, R24.reuse ;  /* 0x0000000e1220722b */ /* 0x1c0fe40000000018 */
[----:B------:R-:W-:Y:S02]  /*0250*/  DFMA R24, R18, R14, -R24 ;  /* 0x0000000e1218722b */ /* 0x000fe40000000818 */
[----:B------:R-:W-:Y:S02]  /*0260*/  DADD R28, R28, R28 ;  /* 0x000000001c1c7229 */ /* 0x000fe4000000001c */
[----:B------:R-:W-:-:S02]  /*0270*/  DMUL R14, R14, R12 ;  /* 0x0000000c0e0e7228 */ /* 0x000fc40000000000 */
[CCC-:B------:R-:W-:Y:S02]  /*0280*/  DFMA R22, R18.reuse, R12.reuse, -R34.reuse ;  /* 0x0000000c1216722b */ /* 0x1c0fe40000000822 */
[----:B------:R-:W-:Y:S02]  /*0290*/  DFMA R12, R18, R12, R34 ;  /* 0x0000000c120c722b */ /* 0x000fe40000000022 */
[----:B------:R-:W-:Y:S02]  /*02a0*/  DADD R34, -R28, 1 ;  /* 0x3ff000001c227429 */ /* 0x000fe40000000100 */
[----:B------:R-:W-:Y:S02]  /*02b0*/  DADD R28, R32, R32 ;  /* 0x00000000201c7229 */ /* 0x000fe40000000020 */
[----:B------:R-:W-:Y:S02]  /*02c0*/  DADD R26, R26, R26 ;  /* 0x000000001a1a7229 */ /* 0x000fe4000000001a */
[----:B------:R-:W-:-:S02]  /*02d0*/  DADD R24, R24, R24 ;  /* 0x0000000018187229 */ /* 0x000fc40000000018 */
[-C--:B------:R-:W-:Y:S02]  /*02e0*/  DFMA R34, R34, R8.reuse, RZ ;  /* 0x000000082222722b */ /* 0x080fe400000000ff */
[----:B------:R-:W-:Y:S01]  /*02f0*/  DADD R32, R22, R22 ;  /* 0x0000000016207229 */ /* 0x000fe20000000016 */
[----:B------:R-:W0:Y:S01]  /*0300*/  I2F.F64 R22, UR4 ;  /* 0x0000000400167d12 */ /* 0x000e220008201c00 */
[----:B------:R-:W-:Y:S02]  /*0310*/  DADD R26, -R26, 1 ;  /* 0x3ff000001a1a7429 */ /* 0x000fe40000000100 */
[----:B------:R-:W-:Y:S02]  /*0320*/  DFMA R24, R24, R8, RZ ;  /* 0x000000081818722b */ /* 0x000fe400000000ff */
[----:B------:R-:W-:Y:S02]  /*0330*/  DFMA R28, R28, R10, R34 ;  /* 0x0000000a1c1c722b */ /* 0x000fe40000000022 */
[----:B------:R-:W-:-:S02]  /*0340*/  DFMA R34, R20, R18, R14 ;  /* 0x000000121422722b */ /* 0x000fc4000000000e */
[----:B------:R-:W-:Y:S02]  /*0350*/  DFMA R14, -R20, R18, R14 ;  /* 0x00000012140e722b */ /* 0x000fe4000000010e */
[----:B------:R-:W-:Y:S02]  /*0360*/  DFMA R24, R26, R10, R24 ;  /* 0x0000000a1a18722b */ /* 0x000fe40000000018 */
[----:B------:R-:W-:Y:S02]  /*0370*/  DFMA R32, R32, R2, R28 ;  /* 0x000000022020722b */ /* 0x000fe4000000001c */
[----:B------:R-:W-:Y:S02]  /*0380*/  DADD R28, R34, R34 ;  /* 0x00000000221c7229 */ /* 0x000fe40000000022 */
[----:B------:R-:W-:Y:S02]  /*0390*/  DADD R26, R12, R12 ;  /* 0x000000000c1a7229 */ /* 0x000fe4000000000c */
[----:B------:R-:W-:-:S02]  /*03a0*/  DFMA R16, R18, R18, R16 ;  /* 0x000000121210722b */ /* 0x000fc40000000010 */
[----:B0-----:R-:W-:Y:S02]  /*03b0*/  DADD R12, R22, R32 ;  /* 0x00000000160c7229 */ /* 0x001fe40000000020 */
[----:B------:R-:W-:Y:S02]  /*03c0*/  DFMA R24, R28, R2, R24 ;  /* 0x000000021c18722b */ /* 0x000fe40000000018 */
[----:B------:R-:W-:Y:S02]  /*03d0*/  DFMA R26, R26, R8, RZ ;  /* 0x000000081a1a722b */ /* 0x000fe400000000ff */
[----:B------:R-:W0:Y:S01]  /*03e0*/  F2I.F64.FLOOR R33, R12 ;  /* 0x0000000c00217311 */ /* 0x000e220000305100 */
[----:B------:R-:W-:Y:S02]  /*03f0*/  DADD R14, R14, R14 ;  /* 0x000000000e0e7229 */ /* 0x000fe4000000000e */
[----:B------:R-:W-:Y:S02]  /*0400*/  DADD R16, R16, R16 ;  /* 0x0000000010107229 */ /* 0x000fe40000000010 */
[----:B------:R-:W-:-:S04]  /*0410*/  DADD R8, R22, R24 ;  /* 0x0000000016087229 */ /* 0x000fc80000000018 */
[----:B------:R-:W-:Y:S02]  /*0420*/  DFMA R14, R14, R10, R26 ;  /* 0x0000000a0e0e722b */ /* 0x000fe4000000001a */
[----:B------:R-:W1:Y:S01]  /*0430*/  F2I.F64.FLOOR R0, R8 ;  /* 0x0000000800007311 */ /* 0x000e620000305100 */
[----:B------:R-:W-:Y:S01]  /*0440*/  IMAD.U32 R11, RZ, RZ, UR8 ;  /* 0x00000008ff0b7e24 */ /* 0x000fe2000f8e00ff */
[----:B------:R-:W-:Y:S01]  /*0450*/  DADD R16, -R16, 1 ;  /* 0x3ff0000010107429 */ /* 0x000fe20000000100 */
[----:B0-----:R-:W-:Y:S02]  /*0460*/  ISETP.LE.U32.AND P1, PT, R33, UR5, PT ;  /* 0x0000000521007c0c */ /* 0x001fe4000bf23070 */
[----:B------:R-:W-:-:S04]  /*0470*/  SHF.R.S32.HI R4, RZ, 0x1f, R33 ;  /* 0x0000001fff047819 */ /* 0x000fc80000011421 */
[----:B------:R-:W-:Y:S01]  /*0480*/  ISETP.GE.AND.EX P1, PT, R11, R4, PT, P1 ;  /* 0x000000040b00720c */ /* 0x000fe20003f26310 */
[----:B------:R-:W-:Y:S01]  /*0490*/  DFMA R14, R16, R2, R14 ;  /* 0x00000002100e722b */ /* 0x000fe2000000000e */
[----:B------:R-:W-:Y:S02]  /*04a0*/  IMAD.U32 R2, RZ, RZ, UR8 ;  /* 0x00000008ff027e24 */ /* 0x000fe4000f8e00ff */
[----:B------:R-:W-:-:S04]  /*04b0*/  ISETP.LT.OR P1, PT, R33, RZ, !P1 ;  /* 0x000000ff2100720c */ /* 0x000fc80004f21670 */
[----:B-1----:R-:W-:Y:S01]  /*04c0*/  ISETP.LT.OR P1, PT, R0, RZ, P1 ;  /* 0x000000ff0000720c */ /* 0x002fe20000f21670 */
[----:B------:R-:W-:-:S06]  /*04d0*/  DADD R18, R22, R14 ;  /* 0x0000000016127229 */ /* 0x000fcc000000000e */
[----:B------:R-:W0:Y:S06]  /*04e0*/  F2I.F64.FLOOR R16, R18 ;  /* 0x0000001200107311 */ /* 0x000e2c0000305100 */
[----:B------:R-:W-:-:S04]  /*04f0*/  @!P1 ISETP.LE.U32.AND P2, PT, R0, UR5, PT ;  /* 0x0000000500009c0c */ /* 0x000fc8000bf43070 */
[----:B------:R-:W-:-:S04]  /*0500*/  @!P1 ISETP.GE.AND.EX P2, PT, R2, RZ, PT, P2 ;  /* 0x000000ff0200920c */ /* 0x000fc80003f46320 */
[----:B------:R-:W-:-:S04]  /*0510*/  @!P1 PLOP3.LUT P0, PT, P2, PT, PT, 0x8, 0x80 ;  /* 0x000000000080981c */ /* 0x000fc8000170e170 */
[----:B0-----:R-:W-:-:S13]  /*0520*/  ISETP.LT.OR P0, PT, R16, RZ, P0 ;  /* 0x000000ff1000720c */ /* 0x001fda0000701670 */
[----:B------:R-:W-:Y:S05]  /*0530*/  @P0 BRA `(.L_x_10) ;  /* 0x0000000000100947 */ /* 0x000fea0003800000 */
[----:B------:R-:W-:Y:S01]  /*0540*/  IMAD.U32 R2, RZ, RZ, UR8 ;  /* 0x00000008ff027e24 */ /* 0x000fe2000f8e00ff */
[----:B------:R-:W-:-:S04]  /*0550*/  ISETP.LE.U32.AND P0, PT, R16, UR5, PT ;  /* 0x0000000510007c0c */ /* 0x000fc8000bf03070 */
[----:B------:R-:W-:-:S13]  /*0560*/  ISETP.GE.AND.EX P0, PT, R2, RZ, PT, P0 ;  /* 0x000000ff0200720c */ /* 0x000fda0003f06300 */
[----:B------:R-:W-:Y:S05]  /*0570*/  @P0 BRA `(.L_x_11) ;  /* 0x0000000000400947 */ /* 0x000fea0003800000 */
.L_x_10:
[----:B------:R-:W-:Y:S05]  /*0580*/  BSYNC.RECONVERGENT B0 ;  /* 0x0000000000007941 */ /* 0x000fea0003800200 */
.L_x_9:
[----:B------:R-:W0:Y:S02]  /*0590*/  LDCU.64 UR10, c[0x0][0x3a0] ;  /* 0x00007400ff0a77ac */ /* 0x000e240008000a00 */
[----:B0-----:R-:W-:-:S14]  /*05a0*/  DSETP.NEU.AND P0, PT, RZ, UR10, PT ;  /* 0x0000000aff007e2a */ /* 0x001fdc000bf0d000 */
[----:B------:R-:W-:Y:S05]  /*05b0*/  @!P0 BRA `(.L_x_12) ;  /* 0x00000000001c8947 */ /* 0x000fea0003800000 */
[----:B------:R-:W0:Y:S01]  /*05c0*/  LDCU.64 UR10, c[0x0][0x3b8] ;  /* 0x00007700ff0a77ac */ /* 0x000e220008000a00 */
[----:B------:R-:W-:Y:S01]  /*05d0*/  IMAD.MOV.U32 R4, RZ, RZ, 0x78b58c40 ;  /* 0x78b58c40ff047424 */ /* 0x000fe200078e00ff */
[----:B0-----:R-:W-:-:S04]  /*05e0*/  LEA R2, P0, R30, UR10, 0x3 ;  /* 0x0000000a1e027c11 */ /* 0x001fc8000f8018ff */
[----:B------:R-:W-:Y:S02]  /*05f0*/  LEA.HI.X R3, R30, UR11, R5, 0x3, P0 ;  /* 0x0000000b1e037c11 */ /* 0x000fe400080f1c05 */
[----:B------:R-:W-:-:S05]  /*0600*/  MOV R5, 0xc415af1d ;  /* 0xc415af1d00057802 */ /* 0x000fca0000000f00 */
[----:B------:R-:W-:Y:S01]  /*0610*/  STG.E.64 desc[UR6][R2.64], R4 ;  /* 0x0000000402007986 */ /* 0x000fe2000c101b06 */
[----:B------:R-:W-:Y:S05]  /*0620*/  EXIT ;  /* 0x000000000000794d */ /* 0x000fea0003800000 */
.L_x_12:
[----:B------:R-:W0:Y:S02]  /*0630*/  LDCU.64 UR10, c[0x0][0x3b8] ;  /* 0x00007700ff0a77ac */ /* 0x000e240008000a00 */
[----:B0-----:R-:W-:-:S04]  /*0640*/  LEA R2, P0, R30, UR10, 0x3 ;  /* 0x0000000a1e027c11 */ /* 0x001fc8000f8018ff */
[----:B------:R-:W-:-:S05]  /*0650*/  LEA.HI.X R3, R30, UR11, R5, 0x3, P0 ;  /* 0x0000000b1e037c11 */ /* 0x000fca00080f1c05 */
[----:B------:R-:W-:Y:S01]  /*0660*/  STG.E.64 desc[UR6][R2.64], RZ ;  /* 0x000000ff02007986 */ /* 0x000fe2000c101b06 */
[----:B------:R-:W-:Y:S05]  /*0670*/  EXIT ;  /* 0x000000000000794d */ /* 0x000fea0003800000 */
.L_x_11:
[----:B------:R-:W-:Y:S01]  /*0680*/  UIMAD UR4, UR13, UR12, URZ ;  /* 0x0000000c0d0472a4 */ /* 0x000fe2000f8e02ff */
[----:B------:R-:W-:Y:S01]  /*0690*/  IMAD.MOV.U32 R17, RZ, RZ, RZ ;  /* 0x000000ffff117224 */ /* 0x000fe200078e00ff */
[----:B------:R-:W-:Y:S01]  /*06a0*/  UIMAD.WIDE.U32 UR10, UR12, UR12, URZ ;  /* 0x0000000c0c0a72a5 */ /* 0x000fe2000f8e00ff */
[----:B------:R-:W-:Y:S01]  /*06b0*/  SHF.R.S32.HI R2, RZ, 0x1f, R0 ;  /* 0x0000001fff027819 */ /* 0x000fe20000011400 */
[----:B------:R-:W-:Y:S01]  /*06c0*/  UIMAD UR4, UR13, UR12, UR4 ;  /* 0x0000000c0d0472a4 */ /* 0x000fe2000f8e0204 */
[----:B------:R-:W0:Y:S03]  /*06d0*/  LDCU.64 UR14, c[0x0][0x380] ;  /* 0x00007000ff0e77ac */ /* 0x000e260008000a00 */
[----:B------:R-:W-:Y:S01]  /*06e0*/  IMAD.WIDE.U32 R20, R33, UR10, R16 ;  /* 0x0000000a21147c25 */ /* 0x000fe2000f8e0010 */
[----:B------:R-:W-:-:S03]  /*06f0*/  UIADD3 UR4, UPT, UPT, UR11, UR4, URZ ;  /* 0x000000040b047290 */ /* 0x000fc6000fffe0ff */
[----:B------:R-:W-:-:S03]  /*0700*/  IMAD R31, R2, UR12, RZ ;  /* 0x0000000c021f7c24 */ /* 0x000fc6000f8e02ff */
[----:B------:R-:W-:Y:S02]  /*0710*/  IMAD R3, R33, UR4, RZ ;  /* 0x0000000421037c24 */ /* 0x000fe4000f8e02ff */
[----:B------:R-:W-:Y:S02]  /*0720*/  IMAD R31, R0, UR13, R31 ;  /* 0x0000000d001f7c24 */ /* 0x000fe4000f8e021f */
[----:B------:R-:W-:-:S04]  /*0730*/  IMAD R3, R4, UR10, R3 ;  /* 0x0000000a04037c24 */ /* 0x000fc8000f8e0203 */
[----:B------:R-:W-:Y:S02]  /*0740*/  IMAD.IADD R21, R21, 0x1, R3 ;  /* 0x0000000115157824 */ /* 0x000fe400078e0203 */
[----:B------:R-:W-:-:S04]  /*0750*/  IMAD.WIDE.U32 R2, R0, UR12, R20 ;  /* 0x0000000c00027c25 */ /* 0x000fc8000f8e0014 */
[----:B------:R-:W-:Y:S01]  /*0760*/  IMAD.IADD R3, R3, 0x1, R31 ;  /* 0x0000000103037824 */ /* 0x000fe200078e021f */
[----:B0-----:R-:W-:-:S04]  /*0770*/  LEA R26, P0, R2, UR14, 0x3 ;  /* 0x0000000e021a7c11 */ /* 0x001fc8000f8018ff */
[----:B------:R-:W-:-:S05]  /*0780*/  LEA.HI.X R27, R2, UR15, R3, 0x3, P0 ;  /* 0x0000000f021b7c11 */ /* 0x000fca00080f1c03 */
[----:B------:R-:W2:Y:S04]  /*0790*/  LDG.E.64 R22, desc[UR6][R26.64+0x8] ;  /* 0x000008061a167981 */ /* 0x000ea8000c1e1b00 */
[----:B------:R0:W3:Y:S01]  /*07a0*/  LDG.E.64 R2, desc[UR6][R26.64] ;  /* 0x000000061a027981 */ /* 0x0000e2000c1e1b00 */
[----:B------:R1:W4:Y:S01]  /*07b0*/  I2F.F64 R4, R33 ;  /* 0x0000002100047312 */ /* 0x0003220000201c00 */
[----:B------:R-:W-:-:S04]  /*07c0*/  VIADD R35, R0, 0x1 ;  /* 0x0000000100237836 */ /* 0x000fc80000000000 */
[----:B------:R-:W-:Y:S01]  /*07d0*/  IMAD.WIDE.U32 R20, R35, UR12, R20 ;  /* 0x0000000c23147c25 */ /* 0x000fe2000f8e0014 */
[----:B------:R-:W-:Y:S02]  /*07e0*/  SHF.R.S32.HI R28, RZ, 0x1f, R35 ;  /* 0x0000001fff1c7819 */ /* 0x000fe40000011423 */
[----:B------:R-:W5:Y:S01]  /*07f0*/  I2F.F64 R10, R0 ;  /* 0x00000000000a7312 */ /* 0x000f620000201c00 */
[----:B-1----:R-:W-:Y:S02]  /*0800*/  IADD3 R33, PT, PT, R33, 0x1, RZ ;  /* 0x0000000121217810 */ /* 0x002fe40007ffe0ff */
[----:B------:R-:W-:Y:S01]  /*0810*/  IMAD R28, R28, UR12, RZ ;  /* 0x0000000c1c1c7c24 */ /* 0x000fe2000f8e02ff */
[----:B----4-:R-:W-:-:S03]  /*0820*/  DADD R12, R12, -R4 ;  /* 0x000000000c0c7229 */ /* 0x010fc60000000804 */
[----:B------:R-:W-:Y:S02]  /*0830*/  IMAD R37, R35, UR13, R28 ;  /* 0x0000000d23257c24 */ /* 0x000fe4000f8e021c */
[----:B------:R-:W-:-:S04]  /*0840*/  IMAD.WIDE.U32 R28, R0, UR12, R16 ;  /* 0x0000000c001c7c25 */ /* 0x000fc8000f8e0010 */
[----:B------:R-:W-:Y:S01]  /*0850*/  IMAD.IADD R21, R21, 0x1, R37 ;  /* 0x0000000115157824 */ /* 0x000fe200078e0225 */
[----:B-----5:R-:W-:Y:S01]  /*0860*/  DADD R10, R8, -R10 ;  /* 0x00000000080a7229 */ /* 0x020fe2000000080a */
[----:B------:R-:W-:Y:S01]  /*0870*/  IMAD.IADD R29, R31, 0x1, R29 ;  /* 0x000000011f1d7824 */ /* 0x000fe200078e021d */
[----:B------:R-:W1:Y:S01]  /*0880*/  I2F.F64.U32 R8, R16 ;  /* 0x0000001000087312 */ /* 0x000e620000201800 */
[----:B------:R-:W-:Y:S01]  /*0890*/  DADD R4, -R12, 1 ;  /* 0x3ff000000c047429 */ /* 0x000fe20000000100 */
[----:B------:R-:W-:-:S04]  /*08a0*/  IMAD R0, R33, UR4, RZ ;  /* 0x0000000421007c24 */ /* 0x000fc8000f8e02ff */
[----:B------:R-:W-:-:S08]  /*08b0*/  DADD R14, -R10, 1 ;  /* 0x3ff000000a0e7429 */ /* 0x000fd00000000100 */
[----:B------:R-:W-:Y:S02]  /*08c0*/  DMUL R24, R4, R14 ;  /* 0x0000000e04187228 */ /* 0x000fe40000000000 */
[----:B-1----:R-:W-:-:S08]  /*08d0*/  DADD R8, R18, -R8 ;  /* 0x0000000012087229 */ /* 0x002fd00000000808 */
[C---:B0-----:R-:W-:Y:S02]  /*08e0*/  DMUL R26, R8.reuse, R24 ;  /* 0x00000018081a7228 */ /* 0x041fe40000000000 */
[----:B------:R-:W-:-:S08]  /*08f0*/  DADD R18, -R8, 1 ;  /* 0x3ff0000008127429 */ /* 0x000fd00000000100 */
[----:B------:R-:W-:Y:S01]  /*0900*/  DMUL R24, R18, R24 ;  /* 0x0000001812187228 */ /* 0x000fe20000000000 */
[----:B------:R-:W-:Y:S01]  /*0910*/  IMAD.WIDE.U32 R28, R33, UR10, R28 ;  /* 0x0000000a211c7c25 */ /* 0x000fe2000f8e001c */
[----:B--2---:R-:W-:Y:S01]  /*0920*/  DMUL R22, R26, R22 ;  /* 0x000000161a167228 */ /* 0x004fe20000000000 */
[----:B------:R-:W-:-:S04]  /*0930*/  LEA R26, P0, R20, UR14, 0x3 ;  /* 0x0000000e141a7c11 */ /* 0x000fc8000f8018ff */
[----:B------:R-:W-:-:S03]  /*0940*/  LEA.HI.X R27, R20, UR15, R21, 0x3, P0 ;  /* 0x0000000f141b7c11 */ /* 0x000fc600080f1c15 */
[----:B---3--:R-:W-:Y:S01]  /*0950*/  DFMA R2, R24, R2, R22 ;  /* 0x000000021802722b */ /* 0x008fe20000000016 */
[----:B------:R-:W-:Y:S01]  /*0960*/  SHF.R.S32.HI R23, RZ, 0x1f, R33 ;  /* 0x0000001fff177819 */ /* 0x000fe20000011421 */
[----:B------:R-:W2:Y:S01]  /*0970*/  LDG.E.64 R20, desc[UR6][R26.64] ;  /* 0x000000061a147981 */ /* 0x000ea2000c1e1b00 */
[----:B------:R-:W-:Y:S01]  /*0980*/  IMAD.WIDE.U32 R24, R35, UR12, R16 ;  /* 0x0000000c23187c25 */ /* 0x000fe2000f8e0010 */
[----:B------:R-:W-:Y:S02]  /*0990*/  LEA R16, P0, R28, UR14, 0x3 ;  /* 0x0000000e1c107c11 */ /* 0x000fe4000f8018ff */
[----:B------:R0:W3:Y:S01]  /*09a0*/  LDG.E.64 R34, desc[UR6][R26.64+0x8] ;  /* 0x000008061a227981 */ /* 0x0000e2000c1e1b00 */
[----:B------:R-:W-:-:S04]  /*09b0*/  IMAD R23, R23, UR10, R0 ;  /* 0x0000000a17177c24 */ /* 0x000fc8000f8e0200 */
[----:B------:R-:W-:Y:S02]  /*09c0*/  IMAD.IADD R17, R29, 0x1, R23 ;  /* 0x000000011d117824 */ /* 0x000fe400078e0217 */
[----:B------:R-:W-:-:S03]  /*09d0*/  IMAD.IADD R25, R37, 0x1, R25 ;  /* 0x0000000125197824 */ /* 0x000fc600078e0219 */
[----:B------:R-:W-:Y:S01]  /*09e0*/  LEA.HI.X R17, R28, UR15, R17, 0x3, P0 ;  /* 0x0000000f1c117c11 */ /* 0x000fe200080f1c11 */
[----:B------:R-:W-:Y:S01]  /*09f0*/  IMAD.WIDE.U32 R24, R33, UR10, R24 ;  /* 0x0000000a21187c25 */ /* 0x000fe2000f8e0018 */
[----:B------:R-:W-:Y:S01]  /*0a00*/  DMUL R4, R10, R4 ;  /* 0x000000040a047228 */ /* 0x000fe20000000000 */
[----:B------:R-:W1:Y:S02]  /*0a10*/  LDCU.64 UR10, c[0x0][0x3b8] ;  /* 0x00007700ff0a77ac */ /* 0x000e640008000a00 */
[----:B------:R-:W4:Y:S01]  /*0a20*/  LDG.E.64 R28, desc[UR6][R16.64] ;  /* 0x00000006101c7981 */ /* 0x000f22000c1e1b00 */
[----:B------:R-:W-:Y:S01]  /*0a30*/  IMAD.IADD R23, R23, 0x1, R25 ;  /* 0x0000000117177824 */ /* 0x000fe200078e0219 */
[C---:B------:R-:W-:Y:S02]  /*0a40*/  LEA R36, P0, R24.reuse, UR14, 0x3 ;  /* 0x0000000e18247c11 */ /* 0x040fe4000f8018ff */
[----:B------:R-:W5:Y:S02]  /*0a50*/  LDG.E.64 R32, desc[UR6][R16.64+0x8] ;  /* 0x0000080610207981 */ /* 0x000f64000c1e1b00 */
[----:B------:R-:W-:-:S05]  /*0a60*/  LEA.HI.X R37, R24, UR15, R23, 0x3, P0 ;  /* 0x0000000f18257c11 */ /* 0x000fca00080f1c17 */
[----:B------:R-:W5:Y:S04]  /*0a70*/  LDG.E.64 R24, desc[UR6][R36.64] ;  /* 0x0000000624187981 */ /* 0x000f68000c1e1b00 */
[----:B------:R-:W5:Y:S01]  /*0a80*/  LDG.E.64 R22, desc[UR6][R36.64+0x8] ;  /* 0x0000080624167981 */ /* 0x000f62000c1e1b00 */
[-C--:B0-----:R-:W-:Y:S02]  /*0a90*/  DMUL R26, R18, R4.reuse ;  /* 0x00000004121a7228 */ /* 0x081fe40000000000 */
[----:B------:R-:W-:Y:S02]  /*0aa0*/  DMUL R4, R8, R4 ;  /* 0x0000000408047228 */ /* 0x000fe40000000000 */
[C---:B------:R-:W-:Y:S02]  /*0ab0*/  DMUL R14, R12.reuse, R14 ;  /* 0x0000000e0c0e7228 */ /* 0x040fe40000000000 */
[----:B------:R-:W-:Y:S01]  /*0ac0*/  DMUL R10, R12, R10 ;  /* 0x0000000a0c0a7228 */ /* 0x000fe20000000000 */
[----:B------:R-:W0:Y:S01]  /*0ad0*/  LDC.64 R12, c[0x0][0x3a0] ;  /* 0x0000e800ff0c7b82 */ /* 0x000e220000000a00 */
[----:B--2---:R-:W-:-:S08]  /*0ae0*/  DFMA R2, R26, R20, R2 ;  /* 0x000000141a02722b */ /* 0x004fd00000000002 */
[----:B---3--:R-:W-:Y:S02]  /*0af0*/  DFMA R2, R4, R34, R2 ;  /* 0x000000220402722b */ /* 0x008fe40000000002 */
[-C--:B------:R-:W-:Y:S02]  /*0b00*/  DMUL R4, R18, R14.reuse ;  /* 0x0000000e12047228 */ /* 0x080fe40000000000 */
[----:B------:R-:W-:-:S06]  /*0b10*/  DMUL R14, R8, R14 ;  /* 0x0000000e080e7228 */ /* 0x000fcc0000000000 */
[----:B----4-:R-:W-:Y:S02]  /*0b20*/  DFMA R2, R4, R28, R2 ;  /* 0x0000001c0402722b */ /* 0x010fe40000000002 */
[----:B------:R-:W-:-:S06]  /*0b30*/  DMUL R18, R18, R10 ;  /* 0x0000000a12127228 */ /* 0x000fcc0000000000 */
[----:B-----5:R-:W-:Y:S02]  /*0b40*/  DFMA R2, R14, R32, R2 ;  /* 0x000000200e02722b */ /* 0x020fe40000000002 */
[----:B------:R-:W-:-:S06]  /*0b50*/  DMUL R8, R8, R10 ;  /* 0x0000000a08087228 */ /* 0x000fcc0000000000 */
[----:B------:R-:W-:Y:S01]  /*0b60*/  DFMA R18, R18, R24, R2 ;  /* 0x000000181212722b */ /* 0x000fe20000000002 */
[----:B------:R-:W-:Y:S02]  /*0b70*/  SHF.R.S32.HI R3, RZ, 0x1f, R30 ;  /* 0x0000001fff037819 */ /* 0x000fe4000001141e */
[----:B-1----:R-:W-:-:S05]  /*0b80*/  LEA R2, P0, R30, UR10, 0x3 ;  /* 0x0000000a1e027c11 */ /* 0x002fca000f8018ff */
[----:B------:R-:W-:Y:S01]  /*0b90*/  DFMA R8, R8, R22, R18 ;  /* 0x000000160808722b */ /* 0x000fe20000000012 */
[----:B------:R-:W-:-:S06]  /*0ba0*/  LEA.HI.X R3, R30, UR11, R3, 0x3, P0 ;  /* 0x0000000b1e037c11 */ /* 0x000fcc00080f1c03 */
[----:B------:R1:W-:Y:S04]  /*0bb0*/  STG.E.64 desc[UR6][R2.64], R8 ;  /* 0x0000000802007986 */ /* 0x0003e8000c101b06 */
[----:B------:R-:W2:Y:S01]  /*0bc0*/  LDG.E.64 R6, desc[UR6][R6.64+0x18] ;  /* 0x0000180606067981 */ /* 0x000ea2000c1e1b00 */
[----:B0-----:R-:W-:Y:S02]  /*0bd0*/  DSETP.NEU.AND P0, PT, R12, RZ, PT ;  /* 0x000000ff0c00722a */ /* 0x001fe40003f0d000 */
[----:B--2---:R-:W-:-:S07]  /*0be0*/  DMUL R4, R8, R6 ;  /* 0x0000000608047228 */ /* 0x004fce0000000000 */
[----:B------:R1:W-:Y:S05]  /*0bf0*/  STG.E.64 desc[UR6][R2.64], R4 ;  /* 0x0000000402007986 */ /* 0x0003ea000c101b06 */
[----:B------:R-:W-:Y:S05]  /*0c00*/  @!P0 EXIT ;  /* 0x000000000000894d */ /* 0x000fea0003800000 */
[----:B------:R-:W-:Y:S01]  /*0c10*/  UMOV UR10, 0xc924223 ;  /* 0x0c924223000a7882 */ /* 0x000fe20000000000 */
[----:B------:R-:W-:Y:S02]  /*0c20*/  UMOV UR11, 0x3bc79ca1 ;  /* 0x3bc79ca1000b7882 */ /* 0x000fe40000000000 */
[----:B------:R-:W-:-:S14]  /*0c30*/  DSETP.GEU.AND P0, PT, R4, UR10, PT ;  /* 0x0000000a04007e2a */ /* 0x000fdc000bf0e000 */
[----:B------:R-:W-:Y:S01]  /*0c40*/  @!P0 MOV R6, 0x78b58c40 ;  /* 0x78b58c4000068802 */ /* 0x000fe20000000f00 */
[----:B------:R-:W-:-:S05]  /*0c50*/  @!P0 IMAD.MOV.U32 R7, RZ, RZ, -0x3bea50e3 ;  /* 0xc415af1dff078424 */ /* 0x000fca00078e00ff */
[----:B------:R0:W-:Y:S01]  /*0c60*/  @!P0 STG.E.64 desc[UR6][R2.64], R6 ;  /* 0x0000000602008986 */ /* 0x0001e2000c101b06 */
[----:B------:R-:W-:Y:S05]  /*0c70*/  @!P0 EXIT ;  /* 0x000000000000894d */ /* 0x000fea0003800000 */
[----:B------:R-:W-:Y:S01]  /*0c80*/  DMUL R12, R4, R12 ;  /* 0x0000000c040c7228 */ /* 0x000fe20000000000 */
[----:B------:R-:W-:Y:S09]  /*0c90*/  BSSY.RECONVERGENT B1, `(.L_x_13) ;  /* 0x0000053000017945 */ /* 0x000ff20003800200 */
[----:B------:R-:W-:Y:S01]  /*0ca0*/  ISETP.GT.AND P0, PT, R13, 0xfffff, PT ;  /* 0x000fffff0d00780c */ /* 0x000fe20003f04270 */
[----:B-1----:R-:W-:-:S02]  /*0cb0*/  IMAD.MOV.U32 R4, RZ, RZ, R12 ;  /* 0x000000ffff047224 */ /* 0x002fc400078e000c */
[----:B------:R-:W-:Y:S02]  /*0cc0*/  IMAD.MOV.U32 R5, RZ, RZ, R13 ;  /* 0x000000ffff057224 */ /* 0x000fe400078e000d */
[----:B------:R-:W-:-:S08]  /*0cd0*/  IMAD.MOV.U32 R10, RZ, RZ, R12 ;  /* 0x000000ffff0a7224 */ /* 0x000fd000078e000c */
[----:B------:R-:W-:-:S10]  /*0ce0*/  @!P0 DMUL R4, R4, 1.80143985094819840000e+16 ;  /* 0x4350000004048828 */ /* 0x000fd40000000000 */
[----:B------:R-:W-:Y:S02]  /*0cf0*/  @!P0 IMAD.MOV.U32 R13, RZ, RZ, R5 ;  /* 0x000000ffff0d8224 */ /* 0x000fe400078e0005 */
[----:B------:R-:W-:-:S03]  /*0d00*/  @!P0 IMAD.MOV.U32 R10, RZ, RZ, R4 ;  /* 0x000000ffff0a8224 */ /* 0x000fc600078e0004 */
[----:B------:R-:W-:-:S04]  /*0d10*/  IADD3 R0, PT, PT, R13, -0x1, RZ ;  /* 0xffffffff0d007810 */ /* 0x000fc80007ffe0ff */
[----:B------:R-:W-:Y:S01]  /*0d20*/  ISETP.GT.U32.AND P1, PT, R0, 0x7feffffe, PT ;  /* 0x7feffffe0000780c */ /* 0x000fe20003f24070 */
[----:B------:R-:W-:Y:S02]  /*0d30*/  IMAD.MOV.U32 R0, RZ, RZ, -0x3ff ;  /* 0xfffffc01ff007424 */ /* 0x000fe400078e00ff */
[----:B------:R-:W-:-:S10]  /*0d40*/  @!P0 IMAD.MOV.U32 R0, RZ, RZ, -0x435 ;  /* 0xfffffbcbff008424 */ /* 0x000fd400078e00ff */
[----:B------:R-:W-:Y:S05]  /*0d50*/  @P1 BRA `(.L_x_14) ;  /* 0x0000000400001947 */ /* 0x000fea0003800000 */
[C---:B------:R-:W-:Y:S01]  /*0d60*/  LOP3.LUT R4, R13.reuse, 0xfffff, RZ, 0xc0, !PT ;  /* 0x000fffff0d047812 */ /* 0x040fe200078ec0ff */
[----:B0-----:R-:W-:Y:S01]  /*0d70*/  IMAD.MOV.U32 R6, RZ, RZ, RZ ;  /* 0x000000ffff067224 */ /* 0x001fe200078e00ff */
[----:B------:R-:W-:Y:S01]  /*0d80*/  UMOV UR10, 0x3ae80f1e ;  /* 0x3ae80f1e000a7882 */ /* 0x000fe20000000000 */
[----:B------:R-:W-:Y:S01]  /*0d90*/  IMAD.MOV.U32 R16, RZ, RZ, -0x748574fc ;  /* 0x8b7a8b04ff107424 */ /* 0x000fe200078e00ff */
[----:B------:R-:W-:Y:S01]  /*0da0*/  LOP3.LUT R11, R4, 0x3ff00000, RZ, 0xfc, !PT ;  /* 0x3ff00000040b7812 */ /* 0x000fe200078efcff */
[----:B------:R-:W-:Y:S01]  /*0db0*/  IMAD.MOV.U32 R17, RZ, RZ, 0x3ed0ee25 ;  /* 0x3ed0ee25ff117424 */ /* 0x000fe200078e00ff */
[----:B------:R-:W-:Y:S01]  /*0dc0*/  UMOV UR11, 0x3eb1380b ;  /* 0x3eb1380b000b7882 */ /* 0x000fe20000000000 */
[----:B------:R-:W-:Y:S01]  /*0dd0*/  LEA.HI R0, R13, R0, RZ, 0xc ;  /* 0x000000000d007211 */ /* 0x000fe200078f60ff */
[----:B------:R-:W-:Y:S01]  /*0de0*/  UMOV UR14, 0x80000000 ;  /* 0x80000000000e7882 */ /* 0x000fe20000000000 */
[----:B------:R-:W-:Y:S01]  /*0df0*/  ISETP.GE.U32.AND P0, PT, R11, 0x3ff6a09f, PT ;  /* 0x3ff6a09f0b00780c */ /* 0x000fe20003f06070 */
[----:B------:R-:W-:-:S12]  /*0e00*/  UMOV UR15, 0x43300000 ;  /* 0x43300000000f7882 */ /* 0x000fd80000000000 */
[----:B------:R-:W-:Y:S02]  /*0e10*/  @P0 IADD3 R5, PT, PT, R11, -0x100000, RZ ;  /* 0xfff000000b050810 */ /* 0x000fe40007ffe0ff */
[----:B------:R-:W-:-:S03]  /*0e20*/  @P0 IADD3 R0, PT, PT, R0, 0x1, RZ ;  /* 0x0000000100000810 */ /* 0x000fc60007ffe0ff */
[----:B------:R-:W-:-:S06]  /*0e30*/  @P0 IMAD.MOV.U32 R11, RZ, RZ, R5 ;  /* 0x000000ffff0b0224 */ /* 0x000fcc00078e0005 */
[C---:B------:R-:W-:Y:S02]  /*0e40*/  DADD R14, R10.reuse, 1 ;  /* 0x3ff000000a0e7429 */ /* 0x040fe40000000000 */
[----:B------:R-:W-:-:S04]  /*0e50*/  DADD R10, R10, -1 ;  /* 0xbff000000a0a7429 */ /* 0x000fc80000000000 */
[----:B------:R-:W0:Y:S02]  /*0e60*/  MUFU.RCP64H R7, R15 ;  /* 0x0000000f00077308 */ /* 0x000e240000001800 */
[----:B0-----:R-:W-:-:S08]  /*0e70*/  DFMA R4, -R14, R6, 1 ;  /* 0x3ff000000e04742b */ /* 0x001fd00000000106 */
[----:B------:R-:W-:-:S08]  /*0e80*/  DFMA R4, R4, R4, R4 ;  /* 0x000000040404722b */ /* 0x000fd00000000004 */
[----:B------:R-:W-:-:S08]  /*0e90*/  DFMA R6, R6, R4, R6 ;  /* 0x000000040606722b */ /* 0x000fd00000000006 */
[----:B------:R-:W-:-:S08]  /*0ea0*/  DMUL R4, R10, R6 ;  /* 0x000000060a047228 */ /* 0x000fd00000000000 */
[----:B------:R-:W-:-:S08]  /*0eb0*/  DFMA R4, R10, R6, R4 ;  /* 0x000000060a04722b */ /* 0x000fd00000000004 */
[----:B------:R-:W-:Y:S02]  /*0ec0*/  DMUL R8, R4, R4 ;  /* 0x0000000404087228 */ /* 0x000fe40000000000 */
[----:B------:R-:W-:-:S06]  /*0ed0*/  DADD R12, R10, -R4 ;  /* 0x000000000a0c7229 */ /* 0x000fcc0000000804 */
[----:B------:R-:W-:Y:S01]  /*0ee0*/  DFMA R14, R8, UR10, R16 ;  /* 0x0000000a080e7c2b */ /* 0x000fe20008000010 */
[----:B------:R-:W-:Y:S01]  /*0ef0*/  UMOV UR10, 0x9f02676f ;  /* 0x9f02676f000a7882 */ /* 0x000fe20000000000 */
[----:B------:R-:W-:Y:S01]  /*0f00*/  UMOV UR11, 0x3ef3b266 ;  /* 0x3ef3b266000b7882 */ /* 0x000fe20000000000 */
[----:B------:R-:W-:Y:S01]  /*0f10*/  LOP3.LUT R16, R0, 0x80000000, RZ, 0x3c, !PT ;  /* 0x8000000000107812 */ /* 0x000fe200078e3cff */
[----:B------:R-:W-:Y:S01]  /*0f20*/  IMAD.MOV.U32 R17, RZ, RZ, 0x43300000 ;  /* 0x43300000ff117424 */ /* 0x000fe200078e00ff */
[----:B------:R-:W-:-:S03]  /*0f30*/  DADD R12, R12, R12 ;  /* 0x000000000c0c7229 */ /* 0x000fc6000000000c */
[----:B------:R-:W-:Y:S01]  /*0f40*/  DFMA R14, R8, R14, UR10 ;  /* 0x0000000a080e7e2b */ /* 0x000fe2000800000e */
[----:B------:R-:W-:Y:S01]  /*0f50*/  UMOV UR10, 0xa9ab0956 ;  /* 0xa9ab0956000a7882 */ /* 0x000fe20000000000 */
[----:B------:R-:W-:Y:S01]  /*0f60*/  UMOV UR11, 0x3f1745cb ;  /* 0x3f1745cb000b7882 */ /* 0x000fe20000000000 */
[----:B------:R-:W-:Y:S01]  /*0f70*/  DADD R16, R16, -UR14 ;  /* 0x8000000e10107e29 */ /* 0x000fe20008000000 */
[----:B------:R-:W-:Y:S01]  /*0f80*/  UMOV UR14, 0xfefa39ef ;  /* 0xfefa39ef000e7882 */ /* 0x000fe20000000000 */
[----:B------:R-:W-:Y:S01]  /*0f90*/  UMOV UR15, 0x3fe62e42 ;  /* 0x3fe62e42000f7882 */ /* 0x000fe20000000000 */
[----:B------:R-:W-:Y:S02]  /*0fa0*/  DFMA R12, R10, -R4, R12 ;  /* 0x800000040a0c722b */ /* 0x000fe4000000000c */
[----:B------:R-:W-:Y:S01]  /*0fb0*/  DFMA R14, R8, R14, UR10 ;  /* 0x0000000a080e7e2b */ /* 0x000fe2000800000e */
[----:B------:R-:W-:Y:S01]  /*0fc0*/  UMOV UR10, 0x2d1b5154 ;  /* 0x2d1b5154000a7882 */ /* 0x000fe20000000000 */
[----:B------:R-:W-:Y:S01]  /*0fd0*/  UMOV UR11, 0x3f3c71c7 ;  /* 0x3f3c71c7000b7882 */ /* 0x000fe20000000000 */
[----:B------:R-:W-:-:S03]  /*0fe0*/  DFMA R10, R16, UR14, R4 ;  /* 0x0000000e100a7c2b */ /* 0x000fc60008000004 */
[----:B------:R-:W-:Y:S02]  /*0ff0*/  DMUL R12, R6, R12 ;  /* 0x0000000c060c7228 */ /* 0x000fe40000000000 */
[----:B------:R-:W-:Y:S01]  /*1000*/  DFMA R14, R8, R14, UR10 ;  /* 0x0000000a080e7e2b */ /* 0x000fe2000800000e */
[----:B------:R-:W-:Y:S01]  /*1010*/  UMOV UR10, 0x923be72d ;  /* 0x923be72d000a7882 */ /* 0x000fe20000000000 */
[----:B------:R-:W-:-:S06]  /*1020*/  UMOV UR11, 0x3f624924 ;  /* 0x3f624924000b7882 */ /* 0x000fcc0000000000 */
        /* <DEDUP_REMOVED lines=8> */
[----:B------:R-:W-:Y:S02]  /*10b0*/  UMOV UR11, 0x3fe62e42 ;  /* 0x3fe62e42000b7882 */ /* 0x000fe40000000000 */
[----:B------:R-:W-:Y:S01]  /*10c0*/  DFMA R18, R16, -UR10, R10 ;  /* 0x8000000a10127c2b */ /* 0x000fe2000800000a */
[----:B------:R-:W-:Y:S01]  /*10d0*/  UMOV UR10, 0x3b39803f ;  /* 0x3b39803f000a7882 */ /* 0x000fe20000000000 */
[----:B------:R-:W-:Y:S02]  /*10e0*/  UMOV UR11, 0x3c7abc9e ;  /* 0x3c7abc9e000b7882 */ /* 0x000fe40000000000 */
[----:B------:R-:W-:-:S04]  /*10f0*/  DMUL R14, R8, R14 ;  /* 0x0000000e080e7228 */ /* 0x000fc80000000000 */
[----:B------:R-:W-:-:S04]  /*1100*/  DADD R18, -R4, R18 ;  /* 0x0000000004127229 */ /* 0x000fc80000000112 */
[----:B------:R-:W-:-:S08]  /*1110*/  DFMA R12, R4, R14, R12 ;  /* 0x0000000e040c722b */ /* 0x000fd0000000000c */
[----:B------:R-:W-:-:S08]  /*1120*/  DADD R12, R12, -R18 ;  /* 0x000000000c0c7229 */ /* 0x000fd00000000812 */
[----:B------:R-:W-:-:S08]  /*1130*/  DFMA R12, R16, UR10, R12 ;  /* 0x0000000a100c7c2b */ /* 0x000fd0000800000c */
[----:B------:R-:W-:Y:S01]  /*1140*/  DADD R10, R10, R12 ;  /* 0x000000000a0a7229 */ /* 0x000fe2000000000c */
[----:B------:R-:W-:Y:S10]  /*1150*/  BRA `(.L_x_15) ;  /* 0x0000000000187947 */ /* 0x000ff40003800000 */
.L_x_14:
[----:B0-----:R-:W-:Y:S01]  /*1160*/  IMAD.MOV.U32 R6, RZ, RZ, 0x0 ;  /* 0x00000000ff067424 */ /* 0x001fe200078e00ff */
[----:B------:R-:W-:Y:S01]  /*1170*/  LOP3.LUT P0, RZ, R5, 0x7fffffff, RZ, 0xc0, !PT ;  /* 0x7fffffff05ff7812 */ /* 0x000fe2000780c0ff */
[----:B------:R-:W-:-:S06]  /*1180*/  IMAD.MOV.U32 R7, RZ, RZ, 0x7ff00000 ;  /* 0x7ff00000ff077424 */ /* 0x000fcc00078e00ff */
[----:B------:R-:W-:-:S10]  /*1190*/  DFMA R6, R4, R6, +INF ;  /* 0x7ff000000406742b */ /* 0x000fd40000000006 */
[----:B------:R-:W-:Y:S02]  /*11a0*/  FSEL R10, R6, RZ, P0 ;  /* 0x000000ff060a7208 */ /* 0x000fe40000000000 */
[----:B------:R-:W-:-:S07]  /*11b0*/  FSEL R11, R7, -QNAN , P0 ;  /* 0xfff00000070b7808 */ /* 0x000fce0000000000 */
.L_x_15:
[----:B------:R-:W-:Y:S05]  /*11c0*/  BSYNC.RECONVERGENT B1 ;  /* 0x0000000000017941 */ /* 0x000fea0003800200 */
.L_x_13:
[----:B------:R-:W-:Y:S01]  /*11d0*/  STG.E.64 desc[UR6][R2.64], R10 ;  /* 0x0000000a02007986 */ /* 0x000fe2000c101b06 */
[----:B------:R-:W-:Y:S05]  /*11e0*/  EXIT ;  /* 0x000000000000794d */ /* 0x000fea0003800000 */
.L_x_16:
        /* <DEDUP_REMOVED lines=9> */
.L_x_18:


//--------------------- .nv.shared.reserved.0     --------------------------
	.section	.nv.shared.reserved.0,"aw",@nobits
	.weak		__nv_reservedSMEM_offset_0_alias
	.size		__nv_reservedSMEM_offset_0_alias, 0, 64
	.other		__nv_reservedSMEM_offset_0_alias,@"STO_CUDA_RESERVED_SHARED STV_DEFAULT"
__nv_reservedSMEM_offset_0_alias:
	.zero		0
	.zero		64


//--------------------- .nv.constant0.calc_prob_all --------------------------
	.section	.nv.constant0.calc_prob_all,"a",@progbits
	.sectionflags	@""
	.align	4
.nv.constant0.calc_prob_all:
	.zero		1000


//--------------------- .nv.constant0.slice_gen3d --------------------------
	.section	.nv.constant0.slice_gen3d,"a",@progbits
	.sectionflags	@""
	.align	4
.nv.constant0.slice_gen3d:
	.zero		960


//--------------------- SYMBOLS --------------------------

	.type		.nv.reservedSmem.offset0,@object
	.size		.nv.reservedSmem.offset0,0x4
